//
// Generated by NVIDIA NVVM Compiler
//
// Compiler Build ID: CL-36424714
// Cuda compilation tools, release 13.0, V13.0.88
// Based on NVVM 20.0.0
//

.version 9.0
.target sm_100
.address_size 64

	// .globl	_Z11SetupKernelPfii
.extern .func  (.param .b32 func_retval0) vprintf
(
	.param .b64 vprintf_param_0,
	.param .b64 vprintf_param_1
)
;
.global .align 1 .b8 $str[65] = {103, 112, 117, 95, 105, 100, 120, 58, 32, 37, 100, 44, 32, 40, 40, 103, 112, 117, 95, 105, 100, 120, 43, 49, 41, 37, 52, 41, 42, 101, 108, 101, 109, 101, 110, 116, 115, 80, 101, 114, 71, 80, 85, 43, 105, 100, 120, 58, 32, 37, 100, 44, 32, 115, 114, 99, 91, 48, 93, 58, 32, 37, 102, 10};

.visible .entry _Z11SetupKernelPfii(
	.param .u64 .ptr .align 1 _Z11SetupKernelPfii_param_0,
	.param .u32 _Z11SetupKernelPfii_param_1,
	.param .u32 _Z11SetupKernelPfii_param_2
)
{
	.reg .pred 	%p<10>;
	.reg .b32 	%r<60>;
	.reg .b32 	%f<16>;
	.reg .b64 	%rd<11>;

	ld.param.u64 	%rd2, [_Z11SetupKernelPfii_param_0];
	ld.param.u32 	%r22, [_Z11SetupKernelPfii_param_1];
	ld.param.u32 	%r23, [_Z11SetupKernelPfii_param_2];
	cvta.to.global.u64 	%rd1, %rd2;
	mov.u32 	%r24, %ctaid.x;
	mov.u32 	%r25, %ntid.x;
	mul.lo.s32 	%r1, %r24, %r25;
	mov.u32 	%r2, %tid.x;
	add.s32 	%r58, %r1, %r2;
	setp.ge.s32 	%p1, %r58, %r23;
	@%p1 bra 	$L__BB0_13;
	add.s32 	%r26, %r58, 12288;
	max.s32 	%r27, %r23, %r26;
	sub.s32 	%r28, %r27, %r58;
	add.s32 	%r29, %r28, -12288;
	setp.ne.s32 	%p2, %r29, 0;
	selp.u32 	%r30, 1, 0, %p2;
	selp.s32 	%r31, -1, 0, %p2;
	add.s32 	%r32, %r29, %r31;
	mul.hi.u32 	%r33, %r32, -1431655765;
	shr.u32 	%r34, %r33, 13;
	add.s32 	%r4, %r34, %r30;
	add.s32 	%r5, %r4, 1;
	and.b32  	%r6, %r5, 7;
	setp.lt.u32 	%p3, %r4, 7;
	@%p3 bra 	$L__BB0_5;
	add.s32 	%r56, %r58, 49152;
	add.s32 	%r35, %r2, %r22;
	add.s32 	%r55, %r35, %r1;
	and.b32  	%r36, %r5, 2097144;
	neg.s32 	%r54, %r36;
$L__BB0_3:
	.pragma "nounroll";
	add.s32 	%r37, %r56, -49152;
	cvt.rn.f32.s32 	%f1, %r55;
	mul.wide.s32 	%rd3, %r37, 4;
	add.s64 	%rd4, %rd1, %rd3;
	st.global.f32 	[%rd4], %f1;
	add.s32 	%r38, %r55, 12288;
	cvt.rn.f32.s32 	%f2, %r38;
	st.global.f32 	[%rd4+49152], %f2;
	add.s32 	%r39, %r55, 24576;
	cvt.rn.f32.s32 	%f3, %r39;
	st.global.f32 	[%rd4+98304], %f3;
	add.s32 	%r40, %r55, 36864;
	cvt.rn.f32.s32 	%f4, %r40;
	st.global.f32 	[%rd4+147456], %f4;
	add.s32 	%r41, %r55, 49152;
	cvt.rn.f32.s32 	%f5, %r41;
	st.global.f32 	[%rd4+196608], %f5;
	add.s32 	%r42, %r55, 61440;
	cvt.rn.f32.s32 	%f6, %r42;
	st.global.f32 	[%rd4+245760], %f6;
	add.s32 	%r43, %r55, 73728;
	cvt.rn.f32.s32 	%f7, %r43;
	st.global.f32 	[%rd4+294912], %f7;
	add.s32 	%r44, %r55, 86016;
	cvt.rn.f32.s32 	%f8, %r44;
	st.global.f32 	[%rd4+344064], %f8;
	add.s32 	%r56, %r56, 98304;
	add.s32 	%r55, %r55, 98304;
	add.s32 	%r54, %r54, 8;
	setp.ne.s32 	%p4, %r54, 0;
	@%p4 bra 	$L__BB0_3;
	add.s32 	%r58, %r56, -49152;
$L__BB0_5:
	setp.eq.s32 	%p5, %r6, 0;
	@%p5 bra 	$L__BB0_13;
	setp.lt.u32 	%p6, %r6, 4;
	@%p6 bra 	$L__BB0_8;
	add.s32 	%r45, %r58, %r22;
	cvt.rn.f32.s32 	%f9, %r45;
	mul.wide.s32 	%rd5, %r58, 4;
	add.s64 	%rd6, %rd1, %rd5;
	st.global.f32 	[%rd6], %f9;
	add.s32 	%r46, %r45, 12288;
	cvt.rn.f32.s32 	%f10, %r46;
	st.global.f32 	[%rd6+49152], %f10;
	add.s32 	%r47, %r45, 24576;
	cvt.rn.f32.s32 	%f11, %r47;
	st.global.f32 	[%rd6+98304], %f11;
	add.s32 	%r48, %r45, 36864;
	cvt.rn.f32.s32 	%f12, %r48;
	st.global.f32 	[%rd6+147456], %f12;
	add.s32 	%r58, %r58, 49152;
$L__BB0_8:
	and.b32  	%r49, %r5, 3;
	setp.eq.s32 	%p7, %r49, 0;
	@%p7 bra 	$L__BB0_13;
	setp.eq.s32 	%p8, %r49, 1;
	@%p8 bra 	$L__BB0_11;
	add.s32 	%r50, %r58, %r22;
	cvt.rn.f32.s32 	%f13, %r50;
	mul.wide.s32 	%rd7, %r58, 4;
	add.s64 	%rd8, %rd1, %rd7;
	st.global.f32 	[%rd8], %f13;
	add.s32 	%r51, %r50, 12288;
	cvt.rn.f32.s32 	%f14, %r51;
	st.global.f32 	[%rd8+49152], %f14;
	add.s32 	%r58, %r58, 24576;
$L__BB0_11:
	and.b32  	%r52, %r4, 1;
	setp.eq.b32 	%p9, %r52, 1;
	@%p9 bra 	$L__BB0_13;
	add.s32 	%r53, %r58, %r22;
	cvt.rn.f32.s32 	%f15, %r53;
	mul.wide.s32 	%rd9, %r58, 4;
	add.s64 	%rd10, %rd1, %rd9;
	st.global.f32 	[%rd10], %f15;
$L__BB0_13:
	ret;

}
	// .globl	_Z16init_coordinatorPN4cuda3__47barrierILNS_3std3__412thread_scopeE0ENS3_18__empty_completionEEEi
.visible .entry _Z16init_coordinatorPN4cuda3__47barrierILNS_3std3__412thread_scopeE0ENS3_18__empty_completionEEEi(
	.param .u64 .ptr .align 1 _Z16init_coordinatorPN4cuda3__47barrierILNS_3std3__412thread_scopeE0ENS3_18__empty_completionEEEi_param_0,
	.param .u32 _Z16init_coordinatorPN4cuda3__47barrierILNS_3std3__412thread_scopeE0ENS3_18__empty_completionEEEi_param_1
)
{
	.reg .b64 	%rd<8>;

	ld.param.u64 	%rd1, [_Z16init_coordinatorPN4cuda3__47barrierILNS_3std3__412thread_scopeE0ENS3_18__empty_completionEEEi_param_0];
	ld.param.s32 	%rd2, [_Z16init_coordinatorPN4cuda3__47barrierILNS_3std3__412thread_scopeE0ENS3_18__empty_completionEEEi_param_1];
	cvta.to.global.u64 	%rd3, %rd1;
	shl.b64 	%rd4, %rd2, 32;
	sub.s64 	%rd5, -9223372036854775808, %rd4;
	sub.s64 	%rd6, 2147483648, %rd2;
	or.b64  	%rd7, %rd5, %rd6;
	st.global.u64 	[%rd3], %rd7;
	ret;

}
	// .globl	_Z26MultiplyAndAllGatherKernelPfS_S_S_S_iifPN4cuda3__47barrierILNS0_3std3__412thread_scopeE0ENS4_18__empty_completionEEE
.visible .entry _Z26MultiplyAndAllGatherKernelPfS_S_S_S_iifPN4cuda3__47barrierILNS0_3std3__412thread_scopeE0ENS4_18__empty_completionEEE(
	.param .u64 .ptr .align 1 _Z26MultiplyAndAllGatherKernelPfS_S_S_S_iifPN4cuda3__47barrierILNS0_3std3__412thread_scopeE0ENS4_18__empty_completionEEE_param_0,
	.param .u64 .ptr .align 1 _Z26MultiplyAndAllGatherKernelPfS_S_S_S_iifPN4cuda3__47barrierILNS0_3std3__412thread_scopeE0ENS4_18__empty_completionEEE_param_1,
	.param .u64 .ptr .align 1 _Z26MultiplyAndAllGatherKernelPfS_S_S_S_iifPN4cuda3__47barrierILNS0_3std3__412thread_scopeE0ENS4_18__empty_completionEEE_param_2,
	.param .u64 .ptr .align 1 _Z26MultiplyAndAllGatherKernelPfS_S_S_S_iifPN4cuda3__47barrierILNS0_3std3__412thread_scopeE0ENS4_18__empty_completionEEE_param_3,
	.param .u64 .ptr .align 1 _Z26MultiplyAndAllGatherKernelPfS_S_S_S_iifPN4cuda3__47barrierILNS0_3std3__412thread_scopeE0ENS4_18__empty_completionEEE_param_4,
	.param .u32 _Z26MultiplyAndAllGatherKernelPfS_S_S_S_iifPN4cuda3__47barrierILNS0_3std3__412thread_scopeE0ENS4_18__empty_completionEEE_param_5,
	.param .u32 _Z26MultiplyAndAllGatherKernelPfS_S_S_S_iifPN4cuda3__47barrierILNS0_3std3__412thread_scopeE0ENS4_18__empty_completionEEE_param_6,
	.param .f32 _Z26MultiplyAndAllGatherKernelPfS_S_S_S_iifPN4cuda3__47barrierILNS0_3std3__412thread_scopeE0ENS4_18__empty_completionEEE_param_7,
	.param .u64 .ptr .align 1 _Z26MultiplyAndAllGatherKernelPfS_S_S_S_iifPN4cuda3__47barrierILNS0_3std3__412thread_scopeE0ENS4_18__empty_completionEEE_param_8
)
{
	.local .align 16 .b8 	__local_depot2[16];
	.reg .b64 	%SP;
	.reg .b64 	%SPL;
	.reg .pred 	%p<34>;
	.reg .b32 	%r<79>;
	.reg .b32 	%f<44>;
	.reg .b64 	%rd<118>;
	.reg .b64 	%fd<8>;

	mov.u64 	%SPL, __local_depot2;
	cvta.local.u64 	%SP, %SPL;
	ld.param.u64 	%rd25, [_Z26MultiplyAndAllGatherKernelPfS_S_S_S_iifPN4cuda3__47barrierILNS0_3std3__412thread_scopeE0ENS4_18__empty_completionEEE_param_0];
	ld.param.u64 	%rd26, [_Z26MultiplyAndAllGatherKernelPfS_S_S_S_iifPN4cuda3__47barrierILNS0_3std3__412thread_scopeE0ENS4_18__empty_completionEEE_param_1];
	ld.param.u64 	%rd27, [_Z26MultiplyAndAllGatherKernelPfS_S_S_S_iifPN4cuda3__47barrierILNS0_3std3__412thread_scopeE0ENS4_18__empty_completionEEE_param_2];
	ld.param.u64 	%rd23, [_Z26MultiplyAndAllGatherKernelPfS_S_S_S_iifPN4cuda3__47barrierILNS0_3std3__412thread_scopeE0ENS4_18__empty_completionEEE_param_3];
	ld.param.u64 	%rd28, [_Z26MultiplyAndAllGatherKernelPfS_S_S_S_iifPN4cuda3__47barrierILNS0_3std3__412thread_scopeE0ENS4_18__empty_completionEEE_param_4];
	ld.param.u32 	%r27, [_Z26MultiplyAndAllGatherKernelPfS_S_S_S_iifPN4cuda3__47barrierILNS0_3std3__412thread_scopeE0ENS4_18__empty_completionEEE_param_5];
	ld.param.u32 	%r28, [_Z26MultiplyAndAllGatherKernelPfS_S_S_S_iifPN4cuda3__47barrierILNS0_3std3__412thread_scopeE0ENS4_18__empty_completionEEE_param_6];
	ld.param.f32 	%f1, [_Z26MultiplyAndAllGatherKernelPfS_S_S_S_iifPN4cuda3__47barrierILNS0_3std3__412thread_scopeE0ENS4_18__empty_completionEEE_param_7];
	ld.param.u64 	%rd24, [_Z26MultiplyAndAllGatherKernelPfS_S_S_S_iifPN4cuda3__47barrierILNS0_3std3__412thread_scopeE0ENS4_18__empty_completionEEE_param_8];
	cvta.to.global.u64 	%rd29, %rd23;
	cvta.to.global.u64 	%rd30, %rd27;
	cvta.to.global.u64 	%rd31, %rd26;
	cvta.to.global.u64 	%rd1, %rd28;
	cvta.to.global.u64 	%rd2, %rd25;
	add.u64 	%rd3, %SPL, 0;
	mov.u32 	%r30, %ctaid.x;
	mov.u32 	%r31, %ntid.x;
	mov.u32 	%r1, %tid.x;
	mad.lo.s32 	%r2, %r30, %r31, %r1;
	mul.lo.s32 	%r3, %r28, %r27;
	add.s32 	%r32, %r27, 1;
	shr.s32 	%r33, %r32, 31;
	shr.u32 	%r34, %r33, 30;
	add.s32 	%r35, %r32, %r34;
	and.b32  	%r36, %r35, -4;
	sub.s32 	%r37, %r32, %r36;
	mul.lo.s32 	%r4, %r37, %r28;
	add.s32 	%r5, %r2, 12288;
	max.s32 	%r38, %r28, %r5;
	sub.s32 	%r39, %r38, %r2;
	add.s32 	%r40, %r39, -12288;
	setp.ne.s32 	%p1, %r40, 0;
	selp.u32 	%r41, 1, 0, %p1;
	selp.s32 	%r42, -1, 0, %p1;
	add.s32 	%r43, %r40, %r42;
	mul.hi.u32 	%r44, %r43, -1431655765;
	shr.u32 	%r45, %r44, 13;
	add.s32 	%r6, %r45, %r41;
	add.s32 	%r46, %r6, 1;
	and.b32  	%r7, %r46, 3;
	cvt.s64.s32 	%rd33, %r2;
	mul.wide.s32 	%rd34, %r2, 4;
	add.s64 	%rd4, %rd1, %rd34;
	add.s32 	%r47, %r2, %r3;
	mul.wide.s32 	%rd35, %r47, 4;
	add.s64 	%rd5, %rd31, %rd35;
	add.s64 	%rd6, %rd30, %rd35;
	add.s64 	%rd7, %rd29, %rd35;
	cvt.s64.s32 	%rd36, %r3;
	add.s64 	%rd37, %rd33, %rd36;
	shl.b64 	%rd38, %rd37, 2;
	add.s64 	%rd8, %rd31, %rd38;
	add.s64 	%rd9, %rd30, %rd38;
	add.s64 	%rd10, %rd31, 98304;
	add.s64 	%rd11, %rd29, 98304;
	add.s64 	%rd12, %rd30, 98304;
	mov.b32 	%r71, 0;
$L__BB2_1:
	setp.ge.s32 	%p2, %r2, %r28;
	@%p2 bra 	$L__BB2_9;
	setp.eq.s32 	%p3, %r7, 0;
	mov.u32 	%r72, %r2;
	@%p3 bra 	$L__BB2_6;
	setp.eq.s32 	%p4, %r7, 1;
	ld.global.f32 	%f2, [%rd4];
	mul.f32 	%f3, %f1, %f2;
	st.global.f32 	[%rd4], %f3;
	add.s32 	%r48, %r2, %r3;
	mul.wide.s32 	%rd39, %r48, 4;
	add.s64 	%rd13, %rd2, %rd39;
	st.global.f32 	[%rd13], %f3;
	ld.global.f32 	%f4, [%rd4];
	st.global.f32 	[%rd5], %f4;
	st.global.f32 	[%rd6], %f4;
	ld.global.f32 	%f5, [%rd4];
	st.global.f32 	[%rd7], %f5;
	mov.u32 	%r72, %r5;
	@%p4 bra 	$L__BB2_6;
	add.s32 	%r72, %r2, 24576;
	setp.eq.s32 	%p5, %r7, 2;
	ld.global.f32 	%f6, [%rd4+49152];
	mul.f32 	%f7, %f1, %f6;
	st.global.f32 	[%rd4+49152], %f7;
	st.global.f32 	[%rd13+49152], %f7;
	ld.global.f32 	%f8, [%rd4+49152];
	st.global.f32 	[%rd5+49152], %f8;
	st.global.f32 	[%rd6+49152], %f8;
	ld.global.f32 	%f9, [%rd4+49152];
	st.global.f32 	[%rd7+49152], %f9;
	@%p5 bra 	$L__BB2_6;
	ld.param.u64 	%rd117, [_Z26MultiplyAndAllGatherKernelPfS_S_S_S_iifPN4cuda3__47barrierILNS0_3std3__412thread_scopeE0ENS4_18__empty_completionEEE_param_3];
	add.s32 	%r72, %r2, 36864;
	ld.global.f32 	%f10, [%rd4+98304];
	mul.f32 	%f11, %f1, %f10;
	st.global.f32 	[%rd4+98304], %f11;
	cvt.s64.s32 	%rd40, %r2;
	cvt.s64.s32 	%rd41, %r3;
	add.s64 	%rd42, %rd40, %rd41;
	shl.b64 	%rd43, %rd42, 2;
	add.s64 	%rd44, %rd2, %rd43;
	st.global.f32 	[%rd44+98304], %f11;
	ld.global.f32 	%f12, [%rd4+98304];
	st.global.f32 	[%rd8+98304], %f12;
	st.global.f32 	[%rd9+98304], %f12;
	ld.global.f32 	%f13, [%rd4+98304];
	cvta.to.global.u64 	%rd45, %rd117;
	add.s64 	%rd46, %rd45, %rd43;
	st.global.f32 	[%rd46+98304], %f13;
$L__BB2_6:
	setp.lt.u32 	%p6, %r6, 3;
	@%p6 bra 	$L__BB2_9;
	add.s32 	%r73, %r3, %r72;
$L__BB2_8:
	mul.wide.s32 	%rd47, %r72, 4;
	add.s64 	%rd48, %rd1, %rd47;
	mul.wide.s32 	%rd49, %r73, 4;
	add.s64 	%rd50, %rd2, %rd49;
	add.s64 	%rd51, %rd10, %rd49;
	add.s64 	%rd52, %rd11, %rd49;
	add.s64 	%rd53, %rd12, %rd49;
	ld.global.f32 	%f14, [%rd48];
	mul.f32 	%f15, %f1, %f14;
	st.global.f32 	[%rd48], %f15;
	st.global.f32 	[%rd50], %f15;
	ld.global.f32 	%f16, [%rd48];
	st.global.f32 	[%rd51+-98304], %f16;
	st.global.f32 	[%rd53+-98304], %f16;
	ld.global.f32 	%f17, [%rd48];
	st.global.f32 	[%rd52+-98304], %f17;
	ld.global.f32 	%f18, [%rd48+49152];
	mul.f32 	%f19, %f1, %f18;
	st.global.f32 	[%rd48+49152], %f19;
	st.global.f32 	[%rd50+49152], %f19;
	ld.global.f32 	%f20, [%rd48+49152];
	st.global.f32 	[%rd51+-49152], %f20;
	st.global.f32 	[%rd53+-49152], %f20;
	ld.global.f32 	%f21, [%rd48+49152];
	st.global.f32 	[%rd52+-49152], %f21;
	ld.global.f32 	%f22, [%rd48+98304];
	mul.f32 	%f23, %f1, %f22;
	st.global.f32 	[%rd48+98304], %f23;
	st.global.f32 	[%rd50+98304], %f23;
	ld.global.f32 	%f24, [%rd48+98304];
	st.global.f32 	[%rd51], %f24;
	st.global.f32 	[%rd53], %f24;
	ld.global.f32 	%f25, [%rd48+98304];
	st.global.f32 	[%rd52], %f25;
	ld.global.f32 	%f26, [%rd48+147456];
	mul.f32 	%f27, %f1, %f26;
	st.global.f32 	[%rd48+147456], %f27;
	st.global.f32 	[%rd50+147456], %f27;
	ld.global.f32 	%f28, [%rd48+147456];
	st.global.f32 	[%rd51+49152], %f28;
	st.global.f32 	[%rd53+49152], %f28;
	ld.global.f32 	%f29, [%rd48+147456];
	st.global.f32 	[%rd52+49152], %f29;
	add.s32 	%r72, %r72, 49152;
	add.s32 	%r73, %r73, 49152;
	setp.lt.s32 	%p7, %r72, %r28;
	@%p7 bra 	$L__BB2_8;
$L__BB2_9:
	setp.ne.s32 	%p8, %r1, 0;
	bar.sync 	0;
	@%p8 bra 	$L__BB2_20;
	mov.b64 	%rd56, 4294967296;
	// begin inline asm
	atom.add.acq_rel.sys.u64 %rd54,[%rd24],%rd56;
	// end inline asm
	add.s64 	%rd57, %rd54, 4294967296;
	xor.b64  	%rd58, %rd57, %rd54;
	setp.gt.s64 	%p9, %rd58, -1;
	@%p9 bra 	$L__BB2_12;
	shl.b64 	%rd61, %rd54, 32;
	// begin inline asm
	atom.add.relaxed.sys.u64 %rd59,[%rd24],%rd61;
	// end inline asm
$L__BB2_12:
	mov.b32 	%r75, 0;
	// begin inline asm
	mov.u64 %rd62, %globaltimer;
	// end inline asm
$L__BB2_13:
	// begin inline asm
	ld.acquire.sys.b64 %rd63,[%rd24];
	// end inline asm
	xor.b64  	%rd65, %rd63, %rd54;
	setp.lt.s64 	%p10, %rd65, 0;
	@%p10 bra 	$L__BB2_20;
	setp.gt.s32 	%p31, %r75, 15;
	@%p31 bra 	$L__BB2_16;
	add.s32 	%r75, %r75, 1;
	bra.uni 	$L__BB2_13;
$L__BB2_16:
	// begin inline asm
	mov.u64 %rd112, %globaltimer;
	// end inline asm
	sub.s64 	%rd16, %rd112, %rd62;
	setp.lt.s64 	%p32, %rd16, 4000000;
	@%p32 bra 	$L__BB2_18;
	mov.b32 	%r69, 1000000;
	// begin inline asm
	nanosleep.u32 %r69;
	// end inline asm
	bra.uni 	$L__BB2_13;
$L__BB2_18:
	setp.lt.s64 	%p33, %rd16, 40000;
	@%p33 bra 	$L__BB2_13;
	shr.s64 	%rd113, %rd16, 63;
	shr.u64 	%rd114, %rd113, 62;
	add.s64 	%rd115, %rd16, %rd114;
	shr.u64 	%rd116, %rd115, 2;
	cvt.u32.u64 	%r70, %rd116;
	// begin inline asm
	nanosleep.u32 %r70;
	// end inline asm
	bra.uni 	$L__BB2_13;
$L__BB2_20:
	setp.ge.s32 	%p11, %r2, %r28;
	bar.sync 	0;
	@%p11 bra 	$L__BB2_40;
	setp.eq.s32 	%p12, %r7, 0;
	mov.u32 	%r76, %r2;
	@%p12 bra 	$L__BB2_30;
	setp.ne.s32 	%p13, %r2, 0;
	add.s32 	%r50, %r2, %r4;
	mul.wide.s32 	%rd66, %r50, 4;
	add.s64 	%rd17, %rd2, %rd66;
	ld.global.f32 	%f30, [%rd17];
	st.global.f32 	[%rd4], %f30;
	@%p13 bra 	$L__BB2_24;
	ld.global.f32 	%f31, [%rd1];
	cvt.f64.f32 	%fd1, %f31;
	st.local.v2.u32 	[%rd3], {%r27, %r4};
	st.local.f64 	[%rd3+8], %fd1;
	mov.u64 	%rd67, $str;
	cvta.global.u64 	%rd68, %rd67;
	add.u64 	%rd69, %SP, 0;
	{ // callseq 0, 0
	.param .b64 param0;
	st.param.b64 	[param0], %rd68;
	.param .b64 param1;
	st.param.b64 	[param1], %rd69;
	.param .b32 retval0;
	call.uni (retval0), 
	vprintf, 
	(
	param0, 
	param1
	);
	ld.param.b32 	%r51, [retval0];
	} // callseq 0
$L__BB2_24:
	setp.eq.s32 	%p14, %r7, 1;
	mov.u32 	%r76, %r5;
	@%p14 bra 	$L__BB2_30;
	setp.ne.s32 	%p15, %r5, 0;
	ld.global.f32 	%f32, [%rd17+49152];
	st.global.f32 	[%rd4+49152], %f32;
	@%p15 bra 	$L__BB2_27;
	ld.global.f32 	%f33, [%rd1];
	cvt.f64.f32 	%fd2, %f33;
	st.local.v2.u32 	[%rd3], {%r27, %r4};
	st.local.f64 	[%rd3+8], %fd2;
	mov.u64 	%rd70, $str;
	cvta.global.u64 	%rd71, %rd70;
	add.u64 	%rd72, %SP, 0;
	{ // callseq 1, 0
	.param .b64 param0;
	st.param.b64 	[param0], %rd71;
	.param .b64 param1;
	st.param.b64 	[param1], %rd72;
	.param .b32 retval0;
	call.uni (retval0), 
	vprintf, 
	(
	param0, 
	param1
	);
	ld.param.b32 	%r53, [retval0];
	} // callseq 1
$L__BB2_27:
	add.s32 	%r76, %r2, 24576;
	setp.eq.s32 	%p16, %r7, 2;
	@%p16 bra 	$L__BB2_30;
	add.s32 	%r20, %r2, 36864;
	setp.ne.s32 	%p17, %r76, 0;
	cvt.s64.s32 	%rd73, %r2;
	cvt.s64.s32 	%rd74, %r4;
	add.s64 	%rd75, %rd73, %rd74;
	shl.b64 	%rd76, %rd75, 2;
	add.s64 	%rd77, %rd2, %rd76;
	ld.global.f32 	%f34, [%rd77+98304];
	st.global.f32 	[%rd4+98304], %f34;
	mov.u32 	%r76, %r20;
	@%p17 bra 	$L__BB2_30;
	ld.global.f32 	%f35, [%rd1];
	cvt.f64.f32 	%fd3, %f35;
	st.local.v2.u32 	[%rd3], {%r27, %r4};
	st.local.f64 	[%rd3+8], %fd3;
	mov.u64 	%rd78, $str;
	cvta.global.u64 	%rd79, %rd78;
	add.u64 	%rd80, %SP, 0;
	{ // callseq 2, 0
	.param .b64 param0;
	st.param.b64 	[param0], %rd79;
	.param .b64 param1;
	st.param.b64 	[param1], %rd80;
	.param .b32 retval0;
	call.uni (retval0), 
	vprintf, 
	(
	param0, 
	param1
	);
	ld.param.b32 	%r55, [retval0];
	} // callseq 2
	mov.u32 	%r76, %r20;
$L__BB2_30:
	setp.lt.u32 	%p18, %r6, 3;
	@%p18 bra 	$L__BB2_40;
$L__BB2_31:
	add.s32 	%r57, %r76, %r4;
	mul.wide.s32 	%rd81, %r57, 4;
	add.s64 	%rd18, %rd2, %rd81;
	ld.global.f32 	%f36, [%rd18];
	mul.wide.s32 	%rd82, %r76, 4;
	add.s64 	%rd19, %rd1, %rd82;
	st.global.f32 	[%rd19], %f36;
	setp.ne.s32 	%p19, %r76, 0;
	@%p19 bra 	$L__BB2_33;
	ld.global.f32 	%f37, [%rd1];
	cvt.f64.f32 	%fd4, %f37;
	st.local.v2.u32 	[%rd3], {%r27, %r4};
	st.local.f64 	[%rd3+8], %fd4;
	mov.u64 	%rd83, $str;
	cvta.global.u64 	%rd84, %rd83;
	add.u64 	%rd85, %SP, 0;
	{ // callseq 3, 0
	.param .b64 param0;
	st.param.b64 	[param0], %rd84;
	.param .b64 param1;
	st.param.b64 	[param1], %rd85;
	.param .b32 retval0;
	call.uni (retval0), 
	vprintf, 
	(
	param0, 
	param1
	);
	ld.param.b32 	%r58, [retval0];
	} // callseq 3
$L__BB2_33:
	ld.global.f32 	%f38, [%rd18+49152];
	st.global.f32 	[%rd19+49152], %f38;
	setp.ne.s32 	%p20, %r76, -12288;
	@%p20 bra 	$L__BB2_35;
	ld.global.f32 	%f39, [%rd1];
	cvt.f64.f32 	%fd5, %f39;
	st.local.v2.u32 	[%rd3], {%r27, %r4};
	st.local.f64 	[%rd3+8], %fd5;
	mov.u64 	%rd86, $str;
	cvta.global.u64 	%rd87, %rd86;
	add.u64 	%rd88, %SP, 0;
	{ // callseq 4, 0
	.param .b64 param0;
	st.param.b64 	[param0], %rd87;
	.param .b64 param1;
	st.param.b64 	[param1], %rd88;
	.param .b32 retval0;
	call.uni (retval0), 
	vprintf, 
	(
	param0, 
	param1
	);
	ld.param.b32 	%r60, [retval0];
	} // callseq 4
$L__BB2_35:
	ld.global.f32 	%f40, [%rd18+98304];
	st.global.f32 	[%rd19+98304], %f40;
	setp.ne.s32 	%p21, %r76, -24576;
	@%p21 bra 	$L__BB2_37;
	ld.global.f32 	%f41, [%rd1];
	cvt.f64.f32 	%fd6, %f41;
	st.local.v2.u32 	[%rd3], {%r27, %r4};
	st.local.f64 	[%rd3+8], %fd6;
	mov.u64 	%rd89, $str;
	cvta.global.u64 	%rd90, %rd89;
	add.u64 	%rd91, %SP, 0;
	{ // callseq 5, 0
	.param .b64 param0;
	st.param.b64 	[param0], %rd90;
	.param .b64 param1;
	st.param.b64 	[param1], %rd91;
	.param .b32 retval0;
	call.uni (retval0), 
	vprintf, 
	(
	param0, 
	param1
	);
	ld.param.b32 	%r62, [retval0];
	} // callseq 5
$L__BB2_37:
	ld.global.f32 	%f42, [%rd18+147456];
	st.global.f32 	[%rd19+147456], %f42;
	setp.ne.s32 	%p22, %r76, -36864;
	@%p22 bra 	$L__BB2_39;
	ld.global.f32 	%f43, [%rd1];
	cvt.f64.f32 	%fd7, %f43;
	st.local.v2.u32 	[%rd3], {%r27, %r4};
	st.local.f64 	[%rd3+8], %fd7;
	mov.u64 	%rd92, $str;
	cvta.global.u64 	%rd93, %rd92;
	add.u64 	%rd94, %SP, 0;
	{ // callseq 6, 0
	.param .b64 param0;
	st.param.b64 	[param0], %rd93;
	.param .b64 param1;
	st.param.b64 	[param1], %rd94;
	.param .b32 retval0;
	call.uni (retval0), 
	vprintf, 
	(
	param0, 
	param1
	);
	ld.param.b32 	%r64, [retval0];
	} // callseq 6
$L__BB2_39:
	add.s32 	%r76, %r76, 49152;
	setp.lt.s32 	%p23, %r76, %r28;
	@%p23 bra 	$L__BB2_31;
$L__BB2_40:
	setp.ne.s32 	%p24, %r1, 0;
	bar.sync 	0;
	@%p24 bra 	$L__BB2_51;
	mov.b64 	%rd97, 4294967296;
	// begin inline asm
	atom.add.acq_rel.sys.u64 %rd95,[%rd24],%rd97;
	// end inline asm
	add.s64 	%rd98, %rd95, 4294967296;
	xor.b64  	%rd99, %rd98, %rd95;
	setp.gt.s64 	%p25, %rd99, -1;
	@%p25 bra 	$L__BB2_43;
	shl.b64 	%rd102, %rd95, 32;
	// begin inline asm
	atom.add.relaxed.sys.u64 %rd100,[%rd24],%rd102;
	// end inline asm
$L__BB2_43:
	mov.b32 	%r78, 0;
	// begin inline asm
	mov.u64 %rd103, %globaltimer;
	// end inline asm
$L__BB2_44:
	// begin inline asm
	ld.acquire.sys.b64 %rd104,[%rd24];
	// end inline asm
	xor.b64  	%rd106, %rd104, %rd95;
	setp.lt.s64 	%p26, %rd106, 0;
	@%p26 bra 	$L__BB2_51;
	setp.gt.s32 	%p28, %r78, 15;
	@%p28 bra 	$L__BB2_47;
	add.s32 	%r78, %r78, 1;
	bra.uni 	$L__BB2_44;
$L__BB2_47:
	// begin inline asm
	mov.u64 %rd107, %globaltimer;
	// end inline asm
	sub.s64 	%rd22, %rd107, %rd103;
	setp.lt.s64 	%p29, %rd22, 4000000;
	@%p29 bra 	$L__BB2_49;
	mov.b32 	%r67, 1000000;
	// begin inline asm
	nanosleep.u32 %r67;
	// end inline asm
	bra.uni 	$L__BB2_44;
$L__BB2_49:
	setp.lt.s64 	%p30, %rd22, 40000;
	@%p30 bra 	$L__BB2_44;
	shr.s64 	%rd108, %rd22, 63;
	shr.u64 	%rd109, %rd108, 62;
	add.s64 	%rd110, %rd22, %rd109;
	shr.u64 	%rd111, %rd110, 2;
	cvt.u32.u64 	%r68, %rd111;
	// begin inline asm
	nanosleep.u32 %r68;
	// end inline asm
	bra.uni 	$L__BB2_44;
$L__BB2_51:
	bar.sync 	0;
	add.s32 	%r71, %r71, 1;
	setp.ne.s32 	%p27, %r71, 10;
	@%p27 bra 	$L__BB2_1;
	ret;

}


// ===== COMPILED SASS (sm_100) =====

	.target	sm_100

	.elftype	@"ET_EXEC"


//--------------------- .note.nv.tkinfo           --------------------------
	.section	.note.nv.tkinfo,"",@"SHT_NOTE"
	.sectionflags	@"SHF_NOTE_NV_TKINFO"
	.tkinfo
        /*0018*/ 	.word	0x00000002
        /*0030*/ 	.string	""
        /*0030*/ 	.string	"ptxas"
        /*0030*/ 	.string	"Cuda compilation tools, release 13.0, V13.0.88"
        /*0030*/ 	.string	"Build cuda_13.0.r13.0/compiler.36424714_0"
        /*0030*/ 	.string	"-arch sm_100 -m 64 "



//--------------------- .note.nv.cuinfo           --------------------------
	.section	.note.nv.cuinfo,"",@"SHT_NOTE"
	.sectionflags	@"SHF_NOTE_NV_CUINFO"
        /*0018*/ 	.short	0x0002
        /*001a*/ 	.short	0x0064
        /*001c*/ 	.short	0x0082
	.zero		2


//--------------------- .nv.info                  --------------------------
	.section	.nv.info,"",@"SHT_CUDA_INFO"
	.align	4


	//----- nvinfo : EIATTR_REGCOUNT
	.align		4
        /*0000*/ 	.byte	0x04, 0x2f
        /*0002*/ 	.short	(.L_2 - .L_1)
	.align		4
.L_1:
        /*0004*/ 	.word	index@(_Z11SetupKernelPfii)
        /*0008*/ 	.word	0x00000018


	//----- nvinfo : EIATTR_FRAME_SIZE
	.align		4
.L_2:
        /*000c*/ 	.byte	0x04, 0x11
        /*000e*/ 	.short	(.L_4 - .L_3)
	.align		4
.L_3:
        /*0010*/ 	.word	index@(_Z11SetupKernelPfii)
        /*0014*/ 	.word	0x00000000


	//----- nvinfo : EIATTR_REGCOUNT
	.align		4
.L_4:
        /*0018*/ 	.byte	0x04, 0x2f
        /*001a*/ 	.short	(.L_6 - .L_5)
	.align		4
.L_5:
        /*001c*/ 	.word	index@(_Z16init_coordinatorPN4cuda3__47barrierILNS_3std3__412thread_scopeE0ENS3_18__empty_completionEEEi)
        /*0020*/ 	.word	0x00000008


	//----- nvinfo : EIATTR_FRAME_SIZE
	.align		4
.L_6:
        /*0024*/ 	.byte	0x04, 0x11
        /*0026*/ 	.short	(.L_8 - .L_7)
	.align		4
.L_7:
        /*0028*/ 	.word	index@(_Z16init_coordinatorPN4cuda3__47barrierILNS_3std3__412thread_scopeE0ENS3_18__empty_completionEEEi)
        /*002c*/ 	.word	0x00000000


	//----- nvinfo : EIATTR_REGCOUNT
	.align		4
.L_8:
        /*0030*/ 	.byte	0x04, 0x2f
        /*0032*/ 	.short	(.L_10 - .L_9)
	.align		4
.L_9:
        /*0034*/ 	.word	index@(_Z26MultiplyAndAllGatherKernelPfS_S_S_S_iifPN4cuda3__47barrierILNS0_3std3__412thread_scopeE0ENS4_18__empty_completionEEE)
        /*0038*/ 	.word	0x00000020


	//----- nvinfo : EIATTR_FRAME_SIZE
	.align		4
.L_10:
        /*003c*/ 	.byte	0x04, 0x11
        /*003e*/ 	.short	(.L_12 - .L_11)
	.align		4
.L_11:
        /*0040*/ 	.word	index@(_Z26MultiplyAndAllGatherKernelPfS_S_S_S_iifPN4cuda3__47barrierILNS0_3std3__412thread_scopeE0ENS4_18__empty_completionEEE)
        /*0044*/ 	.word	0x00000010


	//----- nvinfo : EIATTR_MIN_STACK_SIZE
	.align		4
.L_12:
        /*0048*/ 	.byte	0x04, 0x12
        /*004a*/ 	.short	(.L_14 - .L_13)
	.align		4
.L_13:
        /*004c*/ 	.word	index@(_Z26MultiplyAndAllGatherKernelPfS_S_S_S_iifPN4cuda3__47barrierILNS0_3std3__412thread_scopeE0ENS4_18__empty_completionEEE)
        /*0050*/ 	.word	0x00000010


	//----- nvinfo : EIATTR_MIN_STACK_SIZE
	.align		4
.L_14:
        /*0054*/ 	.byte	0x04, 0x12
        /*0056*/ 	.short	(.L_16 - .L_15)
	.align		4
.L_15:
        /*0058*/ 	.word	index@(_Z16init_coordinatorPN4cuda3__47barrierILNS_3std3__412thread_scopeE0ENS3_18__empty_completionEEEi)
        /*005c*/ 	.word	0x00000000


	//----- nvinfo : EIATTR_MIN_STACK_SIZE
	.align		4
.L_16:
        /*0060*/ 	.byte	0x04, 0x12
        /*0062*/ 	.short	(.L_18 - .L_17)
	.align		4
.L_17:
        /*0064*/ 	.word	index@(_Z11SetupKernelPfii)
        /*0068*/ 	.word	0x00000000
.L_18:


//--------------------- .nv.compat                --------------------------
	.section	.nv.compat,"",@"SHT_CUDA_COMPAT_INFO"
	.align	4
        /*0000*/ 	.byte	0x02, 0x09, 0x00, 0x00, 0x02, 0x02, 0x01, 0x00, 0x02, 0x05, 0x05, 0x00, 0x03, 0x07, 0x01, 0x01
        /*0010*/ 	.byte	0x02, 0x03, 0x00, 0x00, 0x02, 0x06, 0x01, 0x00, 0x04, 0x0b, 0x08, 0x00, 0x09, 0x00, 0x00, 0x00
        /*0020*/ 	.byte	0x00, 0x00, 0x00, 0x00


//--------------------- .nv.info._Z26MultiplyAndAllGatherKernelPfS_S_S_S_iifPN4cuda3__47barrierILNS0_3std3__412thread_scopeE0ENS4_18__empty_completionEEE --------------------------
	.section	.nv.info._Z26MultiplyAndAllGatherKernelPfS_S_S_S_iifPN4cuda3__47barrierILNS0_3std3__412thread_scopeE0ENS4_18__empty_completionEEE,"",@"SHT_CUDA_INFO"
	.sectionflags	@""
	.align	4


	//----- nvinfo : EIATTR_CUDA_API_VERSION
	.align		4
        /*0000*/ 	.byte	0x04, 0x37
        /*0002*/ 	.short	(.L_20 - .L_19)
.L_19:
        /*0004*/ 	.word	0x00000082


	//----- nvinfo : EIATTR_KPARAM_INFO
	.align		4
.L_20:
        /*0008*/ 	.byte	0x04, 0x17
        /*000a*/ 	.short	(.L_22 - .L_21)
.L_21:
        /*000c*/ 	.word	0x00000000
        /*0010*/ 	.short	0x0008
        /*0012*/ 	.short	0x0038
        /*0014*/ 	.byte	0x00, 0xf5, 0x21, 0x00


	//----- nvinfo : EIATTR_KPARAM_INFO
	.align		4
.L_22:
        /*0018*/ 	.byte	0x04, 0x17
        /*001a*/ 	.short	(.L_24 - .L_23)
.L_23:
        /*001c*/ 	.word	0x00000000
        /*0020*/ 	.short	0x0007
        /*0022*/ 	.short	0x0030
        /*0024*/ 	.byte	0x00, 0xf0, 0x11, 0x00


	//----- nvinfo : EIATTR_KPARAM_INFO
	.align		4
.L_24:
        /*0028*/ 	.byte	0x04, 0x17
        /*002a*/ 	.short	(.L_26 - .L_25)
.L_25:
        /*002c*/ 	.word	0x00000000
        /*0030*/ 	.short	0x0006
        /*0032*/ 	.short	0x002c
        /*0034*/ 	.byte	0x00, 0xf0, 0x11, 0x00


	//----- nvinfo : EIATTR_KPARAM_INFO
	.align		4
.L_26:
        /*0038*/ 	.byte	0x04, 0x17
        /*003a*/ 	.short	(.L_28 - .L_27)
.L_27:
        /*003c*/ 	.word	0x00000000
        /*0040*/ 	.short	0x0005
        /*0042*/ 	.short	0x0028
        /*0044*/ 	.byte	0x00, 0xf0, 0x11, 0x00


	//----- nvinfo : EIATTR_KPARAM_INFO
	.align		4
.L_28:
        /*0048*/ 	.byte	0x04, 0x17
        /*004a*/ 	.short	(.L_30 - .L_29)
.L_29:
        /*004c*/ 	.word	0x00000000
        /*0050*/ 	.short	0x0004
        /*0052*/ 	.short	0x0020
        /*0054*/ 	.byte	0x00, 0xf5, 0x21, 0x00


	//----- nvinfo : EIATTR_KPARAM_INFO
	.align		4
.L_30:
        /*0058*/ 	.byte	0x04, 0x17
        /*005a*/ 	.short	(.L_32 - .L_31)
.L_31:
        /*005c*/ 	.word	0x00000000
        /*0060*/ 	.short	0x0003
        /*0062*/ 	.short	0x0018
        /*0064*/ 	.byte	0x00, 0xf5, 0x21, 0x00


	//----- nvinfo : EIATTR_KPARAM_INFO
	.align		4
.L_32:
        /*0068*/ 	.byte	0x04, 0x17
        /*006a*/ 	.short	(.L_34 - .L_33)
.L_33:
        /*006c*/ 	.word	0x00000000
        /*0070*/ 	.short	0x0002
        /*0072*/ 	.short	0x0010
        /*0074*/ 	.byte	0x00, 0xf5, 0x21, 0x00


	//----- nvinfo : EIATTR_KPARAM_INFO
	.align		4
.L_34:
        /*0078*/ 	.byte	0x04, 0x17
        /*007a*/ 	.short	(.L_36 - .L_35)
.L_35:
        /*007c*/ 	.word	0x00000000
        /*0080*/ 	.short	0x0001
        /*0082*/ 	.short	0x0008
        /*0084*/ 	.byte	0x00, 0xf5, 0x21, 0x00


	//----- nvinfo : EIATTR_KPARAM_INFO
	.align		4
.L_36:
        /*0088*/ 	.byte	0x04, 0x17
        /*008a*/ 	.short	(.L_38 - .L_37)
.L_37:
        /*008c*/ 	.word	0x00000000
        /*0090*/ 	.short	0x0000
        /*0092*/ 	.short	0x0000
        /*0094*/ 	.byte	0x00, 0xf5, 0x21, 0x00


	//----- nvinfo : EIATTR_SPARSE_MMA_MASK
	.align		4
.L_38:
        /*0098*/ 	.byte	0x03, 0x50
        /*009a*/ 	.short	0x0000


	//----- nvinfo : EIATTR_MAXREG_COUNT
	.align		4
        /*009c*/ 	.byte	0x03, 0x1b
        /*009e*/ 	.short	0x00ff


	//----- nvinfo : EIATTR_NUM_BARRIERS
	.align		4
        /*00a0*/ 	.byte	0x02, 0x4c
        /*00a2*/ 	.byte	0x01
	.zero		1


	//----- nvinfo : EIATTR_EXTERNS
	.align		4
        /*00a4*/ 	.byte	0x04, 0x0f
        /*00a6*/ 	.short	(.L_40 - .L_39)


	//   ....[0]....
	.align		4
.L_39:
        /*00a8*/ 	.word	index@(vprintf)


	//----- nvinfo : EIATTR_MERCURY_ISA_VERSION
	.align		4
.L_40:
        /*00ac*/ 	.byte	0x03, 0x5f
        /*00ae*/ 	.short	0x0101


	//----- nvinfo : EIATTR_VRC_CTA_INIT_COUNT
	.align		4
        /*00b0*/ 	.byte	0x02, 0x4a
	.zero		1
	.zero		1


	//----- nvinfo : EIATTR_SYSCALL_OFFSETS
	.align		4
        /*00b4*/ 	.byte	0x04, 0x46
        /*00b6*/ 	.short	(.L_42 - .L_41)


	//   ....[0]....
.L_41:
        /*00b8*/ 	.word	0x000013d0


	//   ....[1]....
        /*00bc*/ 	.word	0x00001580


	//   ....[2]....
        /*00c0*/ 	.word	0x00001760


	//   ....[3]....
        /*00c4*/ 	.word	0x00001940


	//   ....[4]....
        /*00c8*/ 	.word	0x00001aa0


	//   ....[5]....
        /*00cc*/ 	.word	0x00001c00


	//   ....[6]....
        /*00d0*/ 	.word	0x00001d60


	//----- nvinfo : EIATTR_EXIT_INSTR_OFFSETS
	.align		4
.L_42:
        /*00d4*/ 	.byte	0x04, 0x1c
        /*00d6*/ 	.short	(.L_44 - .L_43)


	//   ....[0]....
.L_43:
        /*00d8*/ 	.word	0x00002450


	//----- nvinfo : EIATTR_CRS_STACK_SIZE
	.align		4
.L_44:
        /*00dc*/ 	.byte	0x04, 0x1e
        /*00de*/ 	.short	(.L_46 - .L_45)
.L_45:
        /*00e0*/ 	.word	0x00000000


	//----- nvinfo : EIATTR_CBANK_PARAM_SIZE
	.align		4
.L_46:
        /*00e4*/ 	.byte	0x03, 0x19
        /*00e6*/ 	.short	0x0040


	//----- nvinfo : EIATTR_PARAM_CBANK
	.align		4
        /*00e8*/ 	.byte	0x04, 0x0a
        /*00ea*/ 	.short	(.L_48 - .L_47)
	.align		4
.L_47:
        /*00ec*/ 	.word	index@(.nv.constant0._Z26MultiplyAndAllGatherKernelPfS_S_S_S_iifPN4cuda3__47barrierILNS0_3std3__412thread_scopeE0ENS4_18__empty_completionEEE)
        /*00f0*/ 	.short	0x0380
        /*00f2*/ 	.short	0x0040


	//----- nvinfo : EIATTR_SW_WAR
	.align		4
.L_48:
        /*00f4*/ 	.byte	0x04, 0x36
        /*00f6*/ 	.short	(.L_50 - .L_49)
.L_49:
        /*00f8*/ 	.word	0x00000008
.L_50:


//--------------------- .nv.info._Z16init_coordinatorPN4cuda3__47barrierILNS_3std3__412thread_scopeE0ENS3_18__empty_completionEEEi --------------------------
	.section	.nv.info._Z16init_coordinatorPN4cuda3__47barrierILNS_3std3__412thread_scopeE0ENS3_18__empty_completionEEEi,"",@"SHT_CUDA_INFO"
	.sectionflags	@""
	.align	4


	//----- nvinfo : EIATTR_CUDA_API_VERSION
	.align		4
        /*0000*/ 	.byte	0x04, 0x37
        /*0002*/ 	.short	(.L_52 - .L_51)
.L_51:
        /*0004*/ 	.word	0x00000082


	//----- nvinfo : EIATTR_KPARAM_INFO
	.align		4
.L_52:
        /*0008*/ 	.byte	0x04, 0x17
        /*000a*/ 	.short	(.L_54 - .L_53)
.L_53:
        /*000c*/ 	.word	0x00000000
        /*0010*/ 	.short	0x0001
        /*0012*/ 	.short	0x0008
        /*0014*/ 	.byte	0x00, 0xf0, 0x11, 0x00


	//----- nvinfo : EIATTR_KPARAM_INFO
	.align		4
.L_54:
        /*0018*/ 	.byte	0x04, 0x17
        /*001a*/ 	.short	(.L_56 - .L_55)
.L_55:
        /*001c*/ 	.word	0x00000000
        /*0020*/ 	.short	0x0000
        /*0022*/ 	.short	0x0000
        /*0024*/ 	.byte	0x00, 0xf5, 0x21, 0x00


	//----- nvinfo : EIATTR_SPARSE_MMA_MASK
	.align		4
.L_56:
        /*0028*/ 	.byte	0x03, 0x50
        /*002a*/ 	.short	0x0000


	//----- nvinfo : EIATTR_MAXREG_COUNT
	.align		4
        /*002c*/ 	.byte	0x03, 0x1b
        /*002e*/ 	.short	0x00ff


	//----- nvinfo : EIATTR_MERCURY_ISA_VERSION
	.align		4
        /*0030*/ 	.byte	0x03, 0x5f
        /*0032*/ 	.short	0x0101


	//----- nvinfo : EIATTR_VRC_CTA_INIT_COUNT
	.align		4
        /*0034*/ 	.byte	0x02, 0x4a
	.zero		1
	.zero		1


	//----- nvinfo : EIATTR_EXIT_INSTR_OFFSETS
	.align		4
        /*0038*/ 	.byte	0x04, 0x1c
        /*003a*/ 	.short	(.L_58 - .L_57)


	//   ....[0]....
.L_57:
        /*003c*/ 	.word	0x000000f0


	//----- nvinfo : EIATTR_CBANK_PARAM_SIZE
	.align		4
.L_58:
        /*0040*/ 	.byte	0x03, 0x19
        /*0042*/ 	.short	0x000c


	//----- nvinfo : EIATTR_PARAM_CBANK
	.align		4
        /*0044*/ 	.byte	0x04, 0x0a
        /*0046*/ 	.short	(.L_60 - .L_59)
	.align		4
.L_59:
        /*0048*/ 	.word	index@(.nv.constant0._Z16init_coordinatorPN4cuda3__47barrierILNS_3std3__412thread_scopeE0ENS3_18__empty_completionEEEi)
        /*004c*/ 	.short	0x0380
        /*004e*/ 	.short	0x000c


	//----- nvinfo : EIATTR_SW_WAR
	.align		4
.L_60:
        /*0050*/ 	.byte	0x04, 0x36
        /*0052*/ 	.short	(.L_62 - .L_61)
.L_61:
        /*0054*/ 	.word	0x00000008
.L_62:


//--------------------- .nv.info._Z11SetupKernelPfii --------------------------
	.section	.nv.info._Z11SetupKernelPfii,"",@"SHT_CUDA_INFO"
	.sectionflags	@""
	.align	4


	//----- nvinfo : EIATTR_CUDA_API_VERSION
	.align		4
        /*0000*/ 	.byte	0x04, 0x37
        /*0002*/ 	.short	(.L_64 - .L_63)
.L_63:
        /*0004*/ 	.word	0x00000082


	//----- nvinfo : EIATTR_KPARAM_INFO
	.align		4
.L_64:
        /*0008*/ 	.byte	0x04, 0x17
        /*000a*/ 	.short	(.L_66 - .L_65)
.L_65:
        /*000c*/ 	.word	0x00000000
        /*0010*/ 	.short	0x0002
        /*0012*/ 	.short	0x000c
        /*0014*/ 	.byte	0x00, 0xf0, 0x11, 0x00


	//----- nvinfo : EIATTR_KPARAM_INFO
	.align		4
.L_66:
        /*0018*/ 	.byte	0x04, 0x17
        /*001a*/ 	.short	(.L_68 - .L_67)
.L_67:
        /*001c*/ 	.word	0x00000000
        /*0020*/ 	.short	0x0001
        /*0022*/ 	.short	0x0008
        /*0024*/ 	.byte	0x00, 0xf0, 0x11, 0x00


	//----- nvinfo : EIATTR_KPARAM_INFO
	.align		4
.L_68:
        /*0028*/ 	.byte	0x04, 0x17
        /*002a*/ 	.short	(.L_70 - .L_69)
.L_69:
        /*002c*/ 	.word	0x00000000
        /*0030*/ 	.short	0x0000
        /*0032*/ 	.short	0x0000
        /*0034*/ 	.byte	0x00, 0xf5, 0x21, 0x00


	//----- nvinfo : EIATTR_SPARSE_MMA_MASK
	.align		4
.L_70:
        /*0038*/ 	.byte	0x03, 0x50
        /*003a*/ 	.short	0x0000


	//----- nvinfo : EIATTR_MAXREG_COUNT
	.align		4
        /*003c*/ 	.byte	0x03, 0x1b
        /*003e*/ 	.short	0x00ff


	//----- nvinfo : EIATTR_MERCURY_ISA_VERSION
	.align		4
        /*0040*/ 	.byte	0x03, 0x5f
        /*0042*/ 	.short	0x0101


	//----- nvinfo : EIATTR_VRC_CTA_INIT_COUNT
	.align		4
        /*0044*/ 	.byte	0x02, 0x4a
	.zero		1
	.zero		1


	//----- nvinfo : EIATTR_EXIT_INSTR_OFFSETS
	.align		4
        /*0048*/ 	.byte	0x04, 0x1c
        /*004a*/ 	.short	(.L_72 - .L_71)


	//   ....[0]....
.L_71:
        /*004c*/ 	.word	0x00000080


	//   ....[1]....
        /*0050*/ 	.word	0x00000420


	//   ....[2]....
        /*0054*/ 	.word	0x00000580


	//   ....[3]....
        /*0058*/ 	.word	0x00000690


	//   ....[4]....
        /*005c*/ 	.word	0x00000700


	//----- nvinfo : EIATTR_CRS_STACK_SIZE
	.align		4
.L_72:
        /*0060*/ 	.byte	0x04, 0x1e
        /*0062*/ 	.short	(.L_74 - .L_73)
.L_73:
        /*0064*/ 	.word	0x00000000


	//----- nvinfo : EIATTR_CBANK_PARAM_SIZE
	.align		4
.L_74:
        /*0068*/ 	.byte	0x03, 0x19
        /*006a*/ 	.short	0x0010


	//----- nvinfo : EIATTR_PARAM_CBANK
	.align		4
        /*006c*/ 	.byte	0x04, 0x0a
        /*006e*/ 	.short	(.L_76 - .L_75)
	.align		4
.L_75:
        /*0070*/ 	.word	index@(.nv.constant0._Z11SetupKernelPfii)
        /*0074*/ 	.short	0x0380
        /*0076*/ 	.short	0x0010


	//----- nvinfo : EIATTR_SW_WAR
	.align		4
.L_76:
        /*0078*/ 	.byte	0x04, 0x36
        /*007a*/ 	.short	(.L_78 - .L_77)
.L_77:
        /*007c*/ 	.word	0x00000008
.L_78:


//--------------------- .nv.callgraph             --------------------------
	.section	.nv.callgraph,"",@"SHT_CUDA_CALLGRAPH"
	.align	4
	.sectionentsize	8
	.align		4
        /*0000*/ 	.word	0x00000000
	.align		4
        /*0004*/ 	.word	0xffffffff
	.align		4
        /*0008*/ 	.word	index@(_Z26MultiplyAndAllGatherKernelPfS_S_S_S_iifPN4cuda3__47barrierILNS0_3std3__412thread_scopeE0ENS4_18__empty_completionEEE)
	.align		4
        /*000c*/ 	.word	index@(vprintf)
	.align		4
        /*0010*/ 	.word	0x00000000
	.align		4
        /*0014*/ 	.word	0xfffffffe
	.align		4
        /*0018*/ 	.word	0x00000000
	.align		4
        /*001c*/ 	.word	0xfffffffd
	.align		4
        /*0020*/ 	.word	0x00000000
	.align		4
        /*0024*/ 	.word	0xfffffffc


//--------------------- .nv.constant4             --------------------------
	.section	.nv.constant4,"a",@progbits
	.align	8
	.align		8
.nv.constant4:
        /*0000*/ 	.dword	vprintf
	.align		8
        /*0008*/ 	.dword	$str


//--------------------- .text._Z26MultiplyAndAllGatherKernelPfS_S_S_S_iifPN4cuda3__47barrierILNS0_3std3__412thread_scopeE0ENS4_18__empty_completionEEE --------------------------
	.section	.text._Z26MultiplyAndAllGatherKernelPfS_S_S_S_iifPN4cuda3__47barrierILNS0_3std3__412thread_scopeE0ENS4_18__empty_completionEEE,"ax",@progbits
	.align	128
        .global         _Z26MultiplyAndAllGatherKernelPfS_S_S_S_iifPN4cuda3__47barrierILNS0_3std3__412thread_scopeE0ENS4_18__empty_completionEEE
        .type           _Z26MultiplyAndAllGatherKernelPfS_S_S_S_iifPN4cuda3__47barrierILNS0_3std3__412thread_scopeE0ENS4_18__empty_completionEEE,@function
        .size           _Z26MultiplyAndAllGatherKernelPfS_S_S_S_iifPN4cuda3__47barrierILNS0_3std3__412thread_scopeE0ENS4_18__empty_completionEEE,(.L_x_62 - _Z26MultiplyAndAllGatherKernelPfS_S_S_S_iifPN4cuda3__47barrierILNS0_3std3__412thread_scopeE0ENS4_18__empty_completionEEE)
        .other          _Z26MultiplyAndAllGatherKernelPfS_S_S_S_iifPN4cuda3__47barrierILNS0_3std3__412thread_scopeE0ENS4_18__empty_completionEEE,@"STO_CUDA_ENTRY STV_DEFAULT"
_Z26MultiplyAndAllGatherKernelPfS_S_S_S_iifPN4cuda3__47barrierILNS0_3std3__412thread_scopeE0ENS4_18__empty_completionEEE:
.text._Z26MultiplyAndAllGatherKernelPfS_S_S_S_iifPN4cuda3__47barrierILNS0_3std3__412thread_scopeE0ENS4_18__empty_completionEEE:
[----:B------:R-:W0:Y:S01]  /*0000*/  LDC R1, c[0x0][0x37c] ;  /* 0x0000df00ff017b82 */ /* 0x000e220000000800 */
[----:B------:R-:W1:Y:S01]  /*0010*/  S2R R3, SR_TID.X ;  /* 0x0000000000037919 */ /* 0x000e620000002100 */
[----:B------:R-:W2:Y:S06]  /*0020*/  LDCU UR7, c[0x0][0x2fc] ;  /* 0x00005f80ff0777ac */ /* 0x000eac0008000800 */
[----:B------:R-:W1:Y:S01]  /*0030*/  S2UR UR4, SR_CTAID.X ;  /* 0x00000000000479c3 */ /* 0x000e620000002500 */
[----:B0-----:R-:W-:Y:S01]  /*0040*/  VIADD R1, R1, 0xfffffff0 ;  /* 0xfffffff001017836 */ /* 0x001fe20000000000 */
[----:B------:R-:W0:Y:S01]  /*0050*/  LDCU.128 UR8, c[0x0][0x390] ;  /* 0x00007200ff0877ac */ /* 0x000e220008000c00 */
[----:B------:R-:W3:Y:S05]  /*0060*/  LDCU UR6, c[0x0][0x2f8] ;  /* 0x00005f00ff0677ac */ /* 0x000eea0008000800 */
[----:B------:R-:W1:Y:S01]  /*0070*/  LDC R24, c[0x0][0x360] ;  /* 0x0000d800ff187b82 */ /* 0x000e620000000800 */
[----:B------:R-:W4:Y:S01]  /*0080*/  LDCU.64 UR36, c[0x0][0x358] ;  /* 0x00006b00ff2477ac */ /* 0x000f220008000a00 */
[----:B------:R-:W-:-:S06]  /*0090*/  UMOV UR38, URZ ;  /* 0x000000ff00267c82 */ /* 0x000fcc0008000000 */
[----:B------:R-:W5:Y:S01]  /*00a0*/  LDC.64 R16, c[0x0][0x3a8] ;  /* 0x0000ea00ff107b82 */ /* 0x000f620000000a00 */
[----:B0-----:R-:W-:Y:S02]  /*00b0*/  UIADD3 UR39, UP0, UPT, UR10, 0x18000, URZ ;  /* 0x000180000a277890 */ /* 0x001fe4000ff1e0ff */
[----:B------:R-:W-:Y:S02]  /*00c0*/  UIADD3 UR40, UP1, UPT, UR8, 0x18000, URZ ;  /* 0x0001800008287890 */ /* 0x000fe4000ff3e0ff */
[----:B------:R-:W-:Y:S02]  /*00d0*/  UIADD3.X UR41, UPT, UPT, URZ, UR11, URZ, UP0, !UPT ;  /* 0x0000000bff297290 */ /* 0x000fe400087fe4ff */
[----:B------:R-:W-:Y:S01]  /*00e0*/  UIADD3.X UR42, UPT, UPT, URZ, UR9, URZ, UP1, !UPT ;  /* 0x00000009ff2a7290 */ /* 0x000fe20008ffe4ff */
[----:B-1----:R-:W-:Y:S01]  /*00f0*/  IMAD R24, R24, UR4, R3 ;  /* 0x0000000418187c24 */ /* 0x002fe2000f8e0203 */
[----:B------:R-:W0:Y:S03]  /*0100*/  LDCU.64 UR4, c[0x0][0x388] ;  /* 0x00007100ff0477ac */ /* 0x000e260008000a00 */
[----:B------:R-:W-:-:S02]  /*0110*/  VIADD R0, R24, 0x3000 ;  /* 0x0000300018007836 */ /* 0x000fc40000000000 */
[----:B-----5:R-:W-:-:S03]  /*0120*/  VIADD R16, R16, 0x1 ;  /* 0x0000000110107836 */ /* 0x020fc60000000000 */
[----:B------:R-:W-:-:S05]  /*0130*/  VIMNMX R3, PT, PT, R0, R17, !PT ;  /* 0x0000001100037248 */ /* 0x000fca0007fe0100 */
[----:B------:R-:W-:-:S04]  /*0140*/  IMAD.IADD R3, R3, 0x1, -R24 ;  /* 0x0000000103037824 */ /* 0x000fc800078e0a18 */
[C---:B------:R-:W-:Y:S01]  /*0150*/  VIADD R2, R3.reuse, 0xffffd000 ;  /* 0xffffd00003027836 */ /* 0x040fe20000000000 */
[----:B0-----:R-:W-:Y:S01]  /*0160*/  UIADD3 UR43, UP0, UPT, UR4, 0x18000, URZ ;  /* 0x00018000042b7890 */ /* 0x001fe2000ff1e0ff */
[----:B------:R-:W-:Y:S01]  /*0170*/  VIADD R0, R3, 0xffffcfff ;  /* 0xffffcfff03007836 */ /* 0x000fe20000000000 */
[----:B------:R-:W-:Y:S02]  /*0180*/  SHF.R.S32.HI R3, RZ, 0x1f, R16 ;  /* 0x0000001fff037819 */ /* 0x000fe40000011410 */
[----:B------:R-:W-:Y:S01]  /*0190*/  ISETP.NE.AND P0, PT, R2, RZ, PT ;  /* 0x000000ff0200720c */ /* 0x000fe20003f05270 */
[----:B------:R-:W-:Y:S01]  /*01a0*/  UIADD3.X UR44, UPT, UPT, URZ, UR5, URZ, UP0, !UPT ;  /* 0x00000005ff2c7290 */ /* 0x000fe200087fe4ff */
[----:B------:R-:W-:-:S04]  /*01b0*/  LEA.HI R3, R3, R16, RZ, 0x2 ;  /* 0x0000001003037211 */ /* 0x000fc800078f10ff */
[----:B------:R-:W-:-:S05]  /*01c0*/  LOP3.LUT R3, R3, 0xfffffffc, RZ, 0xc0, !PT ;  /* 0xfffffffc03037812 */ /* 0x000fca00078ec0ff */
[----:B------:R-:W-:Y:S02]  /*01d0*/  IMAD.IADD R16, R16, 0x1, -R3 ;  /* 0x0000000110107824 */ /* 0x000fe400078e0a03 */
[----:B------:R-:W-:Y:S02]  /*01e0*/  @!P0 IMAD.MOV R0, RZ, RZ, R2 ;  /* 0x000000ffff008224 */ /* 0x000fe400078e0202 */
[----:B------:R-:W-:Y:S02]  /*01f0*/  IMAD R17, R16, R17, RZ ;  /* 0x0000001110117224 */ /* 0x000fe400078e02ff */
[----:B------:R-:W-:-:S05]  /*0200*/  IMAD.HI.U32 R0, R0, -0x55555555, RZ ;  /* 0xaaaaaaab00007827 */ /* 0x000fca00078e00ff */
[----:B------:R-:W-:Y:S02]  /*0210*/  SHF.R.U32.HI R2, RZ, 0xd, R0 ;  /* 0x0000000dff027819 */ /* 0x000fe40000011600 */
[----:B------:R-:W-:-:S03]  /*0220*/  LEA.HI R19, R0, 0x1, RZ, 0x13 ;  /* 0x0000000100137811 */ /* 0x000fc600078f98ff */
[----:B------:R-:W-:Y:S01]  /*0230*/  @!P0 IMAD.MOV R19, RZ, RZ, R2 ;  /* 0x000000ffff138224 */ /* 0x000fe200078e0202 */
[----:B---3--:R-:W-:-:S03]  /*0240*/  IADD3 R2, P0, PT, R1, UR6, RZ ;  /* 0x0000000601027c10 */ /* 0x008fc6000ff1e0ff */
[----:B------:R-:W-:Y:S02]  /*0250*/  VIADD R22, R19, 0x1 ;  /* 0x0000000113167836 */ /* 0x000fe40000000000 */
[----:B--2---:R-:W-:-:S03]  /*0260*/  IMAD.X R18, RZ, RZ, UR7, P0 ;  /* 0x00000007ff127e24 */ /* 0x004fc600080e06ff */
[----:B----4-:R-:W-:-:S07]  /*0270*/  LOP3.LUT R22, R22, 0x3, RZ, 0xc0, !PT ;  /* 0x0000000316167812 */ /* 0x010fce00078ec0ff */
.L_x_50:
[----:B0-----:R-:W0:Y:S01]  /*0280*/  LDCU UR6, c[0x0][0x3ac] ;  /* 0x00007580ff0677ac */ /* 0x001e220008000800 */
[----:B------:R-:W-:Y:S01]  /*0290*/  BSSY.RECONVERGENT B0, `(.L_x_0) ;  /* 0x000008b000007945 */ /* 0x000fe20003800200 */
[----:B------:R-:W-:Y:S01]  /*02a0*/  UIADD3 UR38, UPT, UPT, UR38, 0x1, URZ ;  /* 0x0000000126267890 */ /* 0x000fe2000fffe0ff */
[----:B-1----:R-:W1:Y:S03]  /*02b0*/  LDCU UR7, c[0x0][0x3b0] ;  /* 0x00007600ff0777ac */ /* 0x002e660008000800 */
[----:B------:R-:W-:-:S04]  /*02c0*/  UISETP.NE.AND UP0, UPT, UR38, 0xa, UPT ;  /* 0x0000000a2600788c */ /* 0x000fc8000bf05270 */
[----:B------:R-:W-:Y:S01]  /*02d0*/  UP2UR UR45, UPR, URZ, 0x1 ;  /* 0x00000001ff2d7883 */ /* 0x000fe20008000000 */
[----:B0-----:R-:W-:-:S13]  /*02e0*/  ISETP.GE.AND P0, PT, R24, UR6, PT ;  /* 0x0000000618007c0c */ /* 0x001fda000bf06270 */
[----:B-12---:R-:W-:Y:S05]  /*02f0*/  @P0 BRA `(.L_x_1) ;  /* 0x0000000800100947 */ /* 0x006fea0003800000 */
[----:B------:R-:W0:Y:S01]  /*0300*/  LDC.64 R4, c[0x0][0x3a8] ;  /* 0x0000ea00ff047b82 */ /* 0x000e220000000a00 */
[----:B------:R-:W-:Y:S01]  /*0310*/  ISETP.NE.AND P0, PT, R22, RZ, PT ;  /* 0x000000ff1600720c */ /* 0x000fe20003f05270 */
[----:B------:R-:W-:Y:S01]  /*0320*/  BSSY.RECONVERGENT B1, `(.L_x_2) ;  /* 0x0000049000017945 */ /* 0x000fe20003800200 */
[----:B------:R-:W-:Y:S02]  /*0330*/  IMAD.MOV.U32 R0, RZ, RZ, R24 ;  /* 0x000000ffff007224 */ /* 0x000fe400078e0018 */
[----:B0-----:R-:W-:-:S09]  /*0340*/  IMAD R3, R5, R4, RZ ;  /* 0x0000000405037224 */ /* 0x001fd200078e02ff */
[----:B------:R-:W-:Y:S05]  /*0350*/  @!P0 BRA `(.L_x_3) ;  /* 0x0000000400148947 */ /* 0x000fea0003800000 */
[----:B------:R-:W0:Y:S08]  /*0360*/  LDC.64 R6, c[0x0][0x3a0] ;  /* 0x0000e800ff067b82 */ /* 0x000e300000000a00 */
[----:B------:R-:W1:Y:S08]  /*0370*/  LDC R12, c[0x0][0x3b0] ;  /* 0x0000ec00ff0c7b82 */ /* 0x000e700000000800 */
[----:B------:R-:W2:Y:S01]  /*0380*/  LDC.64 R8, c[0x0][0x380] ;  /* 0x0000e000ff087b82 */ /* 0x000ea20000000a00 */
[----:B0-----:R-:W-:-:S07]  /*0390*/  IMAD.WIDE R6, R24, 0x4, R6 ;  /* 0x0000000418067825 */ /* 0x001fce00078e0206 */
[----:B------:R-:W0:Y:S01]  /*03a0*/  LDC.64 R14, c[0x0][0x398] ;  /* 0x0000e600ff0e7b82 */ /* 0x000e220000000a00 */
[----:B------:R-:W1:Y:S01]  /*03b0*/  LDG.E R5, desc[UR36][R6.64] ;  /* 0x0000002406057981 */ /* 0x000e62000c1e1900 */
[----:B------:R-:W-:-:S04]  /*03c0*/  IMAD.IADD R11, R24, 0x1, R3 ;  /* 0x00000001180b7824 */ /* 0x000fc800078e0203 */
[----:B--2---:R-:W-:Y:S02]  /*03d0*/  IMAD.WIDE R8, R11, 0x4, R8 ;  /* 0x000000040b087825 */ /* 0x004fe400078e0208 */
[----:B------:R-:W2:Y:S02]  /*03e0*/  LDC.64 R10, c[0x0][0x390] ;  /* 0x0000e400ff0a7b82 */ /* 0x000ea40000000a00 */
[----:B-1----:R-:W-:-:S06]  /*03f0*/  FMUL R13, R5, R12 ;  /* 0x0000000c050d7220 */ /* 0x002fcc0000400000 */
[----:B------:R-:W1:Y:S01]  /*0400*/  LDC.64 R4, c[0x0][0x388] ;  /* 0x0000e200ff047b82 */ /* 0x000e620000000a00 */
[----:B------:R3:W-:Y:S04]  /*0410*/  STG.E desc[UR36][R6.64], R13 ;  /* 0x0000000d06007986 */ /* 0x0007e8000c101924 */
[----:B------:R3:W-:Y:S04]  /*0420*/  STG.E desc[UR36][R8.64], R13 ;  /* 0x0000000d08007986 */ /* 0x0007e8000c101924 */
[----:B------:R-:W4:Y:S01]  /*0430*/  LDG.E R21, desc[UR36][R6.64] ;  /* 0x0000002406157981 */ /* 0x000f22000c1e1900 */
[----:B------:R-:W-:-:S04]  /*0440*/  IMAD.IADD R25, R24, 0x1, R3 ;  /* 0x0000000118197824 */ /* 0x000fc800078e0203 */
[----:B--2---:R-:W-:-:S04]  /*0450*/  IMAD.WIDE R10, R25, 0x4, R10 ;  /* 0x00000004190a7825 */ /* 0x004fc800078e020a */
[----:B-1----:R-:W-:-:S05]  /*0460*/  IMAD.WIDE R4, R25, 0x4, R4 ;  /* 0x0000000419047825 */ /* 0x002fca00078e0204 */
[----:B----4-:R3:W-:Y:S04]  /*0470*/  STG.E desc[UR36][R4.64], R21 ;  /* 0x0000001504007986 */ /* 0x0107e8000c101924 */
[----:B------:R3:W-:Y:S04]  /*0480*/  STG.E desc[UR36][R10.64], R21 ;  /* 0x000000150a007986 */ /* 0x0007e8000c101924 */
[----:B------:R-:W2:Y:S01]  /*0490*/  LDG.E R23, desc[UR36][R6.64] ;  /* 0x0000002406177981 */ /* 0x000ea2000c1e1900 */
[----:B0-----:R-:W-:Y:S01]  /*04a0*/  IMAD.WIDE R14, R25, 0x4, R14 ;  /* 0x00000004190e7825 */ /* 0x001fe200078e020e */
[----:B------:R-:W-:-:S03]  /*04b0*/  ISETP.NE.AND P0, PT, R22, 0x1, PT ;  /* 0x000000011600780c */ /* 0x000fc60003f05270 */
[----:B------:R-:W-:Y:S01]  /*04c0*/  VIADD R0, R24, 0x3000 ;  /* 0x0000300018007836 */ /* 0x000fe20000000000 */
[----:B--2---:R3:W-:Y:S09]  /*04d0*/  STG.E desc[UR36][R14.64], R23 ;  /* 0x000000170e007986 */ /* 0x0047f2000c101924 */
[----:B------:R-:W-:Y:S05]  /*04e0*/  @!P0 BRA `(.L_x_3) ;  /* 0x0000000000b08947 */ /* 0x000fea0003800000 */
[----:B---3--:R-:W2:Y:S02]  /*04f0*/  LDG.E R13, desc[UR36][R6.64+0xc000] ;  /* 0x00c00024060d7981 */ /* 0x008ea4000c1e1900 */
[----:B--2---:R-:W-:-:S05]  /*0500*/  FMUL R13, R13, R12 ;  /* 0x0000000c0d0d7220 */ /* 0x004fca0000400000 */
[----:B------:R0:W-:Y:S04]  /*0510*/  STG.E desc[UR36][R6.64+0xc000], R13 ;  /* 0x00c0000d06007986 */ /* 0x0001e8000c101924 */
[----:B------:R0:W-:Y:S04]  /*0520*/  STG.E desc[UR36][R8.64+0xc000], R13 ;  /* 0x00c0000d08007986 */ /* 0x0001e8000c101924 */
[----:B------:R-:W2:Y:S04]  /*0530*/  LDG.E R21, desc[UR36][R6.64+0xc000] ;  /* 0x00c0002406157981 */ /* 0x000ea8000c1e1900 */
[----:B--2---:R0:W-:Y:S04]  /*0540*/  STG.E desc[UR36][R4.64+0xc000], R21 ;  /* 0x00c0001504007986 */ /* 0x0041e8000c101924 */
[----:B------:R0:W-:Y:S04]  /*0550*/  STG.E desc[UR36][R10.64+0xc000], R21 ;  /* 0x00c000150a007986 */ /* 0x0001e8000c101924 */
[----:B------:R-:W2:Y:S01]  /*0560*/  LDG.E R23, desc[UR36][R6.64+0xc000] ;  /* 0x00c0002406177981 */ /* 0x000ea2000c1e1900 */
[----:B------:R-:W-:Y:S01]  /*0570*/  ISETP.NE.AND P0, PT, R22, 0x2, PT ;  /* 0x000000021600780c */ /* 0x000fe20003f05270 */
[----:B------:R-:W-:-:S02]  /*0580*/  VIADD R0, R24, 0x6000 ;  /* 0x0000600018007836 */ /* 0x000fc40000000000 */
[----:B--2---:R0:W-:Y:S10]  /*0590*/  STG.E desc[UR36][R14.64+0xc000], R23 ;  /* 0x00c000170e007986 */ /* 0x0041f4000c101924 */
[----:B------:R-:W-:Y:S05]  /*05a0*/  @!P0 BRA `(.L_x_3) ;  /* 0x0000000000808947 */ /* 0x000fea0003800000 */
[----:B0-----:R-:W2:Y:S01]  /*05b0*/  LDG.E R5, desc[UR36][R6.64+0x18000] ;  /* 0x0180002406057981 */ /* 0x001ea2000c1e1900 */
[----:B------:R-:W0:Y:S01]  /*05c0*/  LDCU.64 UR4, c[0x0][0x380] ;  /* 0x00007000ff0477ac */ /* 0x000e220008000a00 */
[----:B------:R-:W-:Y:S02]  /*05d0*/  IADD3 R0, P0, PT, R24, R3, RZ ;  /* 0x0000000318007210 */ /* 0x000fe40007f1e0ff */
[----:B------:R-:W-:Y:S01]  /*05e0*/  SHF.R.S32.HI R9, RZ, 0x1f, R3 ;  /* 0x0000001fff097819 */ /* 0x000fe20000011403 */
[----:B------:R-:W1:Y:S02]  /*05f0*/  LDCU.64 UR8, c[0x0][0x388] ;  /* 0x00007100ff0877ac */ /* 0x000e640008000a00 */
[----:B------:R-:W-:Y:S01]  /*0600*/  IMAD.SHL.U32 R14, R0, 0x4, RZ ;  /* 0x00000004000e7824 */ /* 0x000fe200078e00ff */
[----:B------:R-:W-:-:S04]  /*0610*/  LEA.HI.X.SX32 R9, R24, R9, 0x1, P0 ;  /* 0x0000000918097211 */ /* 0x000fc800000f0eff */
[----:B------:R-:W-:Y:S02]  /*0620*/  SHF.L.U64.HI R0, R0, 0x2, R9 ;  /* 0x0000000200007819 */ /* 0x000fe40000010209 */
[----:B0-----:R-:W-:-:S04]  /*0630*/  IADD3 R8, P0, PT, R14, UR4, RZ ;  /* 0x000000040e087c10 */ /* 0x001fc8000ff1e0ff */
[----:B------:R-:W-:Y:S01]  /*0640*/  IADD3.X R9, PT, PT, R0, UR5, RZ, P0, !PT ;  /* 0x0000000500097c10 */ /* 0x000fe200087fe4ff */
[----:B------:R-:W0:Y:S01]  /*0650*/  LDCU.64 UR4, c[0x0][0x390] ;  /* 0x00007200ff0477ac */ /* 0x000e220008000a00 */
[----:B--2---:R-:W-:-:S05]  /*0660*/  FMUL R13, R5, R12 ;  /* 0x0000000c050d7220 */ /* 0x004fca0000400000 */
[----:B------:R2:W-:Y:S04]  /*0670*/  STG.E desc[UR36][R6.64+0x18000], R13 ;  /* 0x0180000d06007986 */ /* 0x0005e8000c101924 */
[----:B------:R3:W-:Y:S04]  /*0680*/  STG.E desc[UR36][R8.64+0x18000], R13 ;  /* 0x0180000d08007986 */ /* 0x0007e8000c101924 */
[----:B------:R-:W4:Y:S01]  /*0690*/  LDG.E R15, desc[UR36][R6.64+0x18000] ;  /* 0x01800024060f7981 */ /* 0x000f22000c1e1900 */
[----:B------:R-:W-:Y:S02]  /*06a0*/  IADD3 R4, P0, PT, R24, R3, RZ ;  /* 0x0000000318047210 */ /* 0x000fe40007f1e0ff */
[----:B------:R-:W-:-:S03]  /*06b0*/  SHF.R.S32.HI R5, RZ, 0x1f, R3 ;  /* 0x0000001fff057819 */ /* 0x000fc60000011403 */
[----:B------:R-:W-:Y:S01]  /*06c0*/  IMAD.SHL.U32 R10, R4, 0x4, RZ ;  /* 0x00000004040a7824 */ /* 0x000fe200078e00ff */
[----:B------:R-:W-:-:S04]  /*06d0*/  LEA.HI.X.SX32 R5, R24, R5, 0x1, P0 ;  /* 0x0000000518057211 */ /* 0x000fc800000f0eff */
[----:B------:R-:W-:Y:S02]  /*06e0*/  SHF.L.U64.HI R11, R4, 0x2, R5 ;  /* 0x00000002040b7819 */ /* 0x000fe40000010205 */
[C---:B-1----:R-:W-:Y:S02]  /*06f0*/  IADD3 R4, P1, PT, R10.reuse, UR8, RZ ;  /* 0x000000080a047c10 */ /* 0x042fe4000ff3e0ff */
[----:B0-----:R-:W-:Y:S02]  /*0700*/  IADD3 R10, P0, PT, R10, UR4, RZ ;  /* 0x000000040a0a7c10 */ /* 0x001fe4000ff1e0ff */
[C---:B------:R-:W-:Y:S02]  /*0710*/  IADD3.X R5, PT, PT, R11.reuse, UR9, RZ, P1, !PT ;  /* 0x000000090b057c10 */ /* 0x040fe40008ffe4ff */
[----:B------:R-:W-:Y:S01]  /*0720*/  IADD3.X R11, PT, PT, R11, UR5, RZ, P0, !PT ;  /* 0x000000050b0b7c10 */ /* 0x000fe200087fe4ff */
[----:B------:R-:W3:Y:S02]  /*0730*/  LDCU.64 UR4, c[0x0][0x398] ;  /* 0x00007300ff0477ac */ /* 0x000ee40008000a00 */
[----:B----4-:R1:W-:Y:S04]  /*0740*/  STG.E desc[UR36][R4.64+0x18000], R15 ;  /* 0x0180000f04007986 */ /* 0x0103e8000c101924 */
[----:B------:R1:W-:Y:S04]  /*0750*/  STG.E desc[UR36][R10.64+0x18000], R15 ;  /* 0x0180000f0a007986 */ /* 0x0003e8000c101924 */
[----:B--2---:R-:W2:Y:S01]  /*0760*/  LDG.E R7, desc[UR36][R6.64+0x18000] ;  /* 0x0180002406077981 */ /* 0x004ea2000c1e1900 */
[----:B---3--:R-:W-:-:S04]  /*0770*/  IADD3 R8, P0, PT, R14, UR4, RZ ;  /* 0x000000040e087c10 */ /* 0x008fc8000ff1e0ff */
[----:B------:R-:W-:Y:S01]  /*0780*/  IADD3.X R9, PT, PT, R0, UR5, RZ, P0, !PT ;  /* 0x0000000500097c10 */ /* 0x000fe200087fe4ff */
[----:B------:R-:W-:-:S04]  /*0790*/  VIADD R0, R24, 0x9000 ;  /* 0x0000900018007836 */ /* 0x000fc80000000000 */
[----:B--2---:R1:W-:Y:S04]  /*07a0*/  STG.E desc[UR36][R8.64+0x18000], R7 ;  /* 0x0180000708007986 */ /* 0x0043e8000c101924 */
.L_x_3:
[----:B------:R-:W-:Y:S05]  /*07b0*/  BSYNC.RECONVERGENT B1 ;  /* 0x0000000000017941 */ /* 0x000fea0003800200 */
.L_x_2:
[----:B------:R-:W-:-:S13]  /*07c0*/  ISETP.GE.U32.AND P0, PT, R19, 0x3, PT ;  /* 0x000000031300780c */ /* 0x000fda0003f06070 */
[----:B------:R-:W-:Y:S05]  /*07d0*/  @!P0 BRA `(.L_x_1) ;  /* 0x0000000000d88947 */ /* 0x000fea0003800000 */
[----:B------:R-:W-:-:S07]  /*07e0*/  IMAD.IADD R3, R3, 0x1, R0 ;  /* 0x0000000103037824 */ /* 0x000fce00078e0200 */
.L_x_4:
[----:B01-34-:R-:W0:Y:S08]  /*07f0*/  LDC.64 R4, c[0x0][0x3a0] ;  /* 0x0000e800ff047b82 */ /* 0x01be300000000a00 */
[----:B------:R-:W1:Y:S01]  /*0800*/  LDC.64 R6, c[0x0][0x380] ;  /* 0x0000e000ff067b82 */ /* 0x000e620000000a00 */
[----:B0-----:R-:W-:-:S05]  /*0810*/  IMAD.WIDE R4, R0, 0x4, R4 ;  /* 0x0000000400047825 */ /* 0x001fca00078e0204 */
[----:B------:R-:W2:Y:S01]  /*0820*/  LDG.E R8, desc[UR36][R4.64] ;  /* 0x0000002404087981 */ /* 0x000ea2000c1e1900 */
[----:B-1----:R-:W-:-:S04]  /*0830*/  IMAD.WIDE R6, R3, 0x4, R6 ;  /* 0x0000000403067825 */ /* 0x002fc800078e0206 */
[----:B--2---:R-:W-:-:S05]  /*0840*/  FMUL R13, R8, UR7 ;  /* 0x00000007080d7c20 */ /* 0x004fca0008400000 */
[----:B------:R-:W-:Y:S04]  /*0850*/  STG.E desc[UR36][R4.64], R13 ;  /* 0x0000000d04007986 */ /* 0x000fe8000c101924 */
[----:B------:R0:W-:Y:S04]  /*0860*/  STG.E desc[UR36][R6.64], R13 ;  /* 0x0000000d06007986 */ /* 0x0001e8000c101924 */
[----:B------:R-:W2:Y:S01]  /*0870*/  LDG.E R15, desc[UR36][R4.64] ;  /* 0x00000024040f7981 */ /* 0x000ea2000c1e1900 */
[----:B------:R-:W-:Y:S02]  /*0880*/  IMAD.U32 R8, RZ, RZ, UR43 ;  /* 0x0000002bff087e24 */ /* 0x000fe4000f8e00ff */
[----:B------:R-:W-:-:S02]  /*0890*/  IMAD.U32 R9, RZ, RZ, UR44 ;  /* 0x0000002cff097e24 */ /* 0x000fc4000f8e00ff */
[----:B------:R-:W-:Y:S02]  /*08a0*/  IMAD.U32 R10, RZ, RZ, UR40 ;  /* 0x00000028ff0a7e24 */ /* 0x000fe4000f8e00ff */
[----:B------:R-:W-:Y:S02]  /*08b0*/  IMAD.U32 R11, RZ, RZ, UR42 ;  /* 0x0000002aff0b7e24 */ /* 0x000fe4000f8e00ff */
[----:B------:R-:W-:-:S04]  /*08c0*/  IMAD.WIDE R8, R3, 0x4, R8 ;  /* 0x0000000403087825 */ /* 0x000fc800078e0208 */
[----:B------:R-:W-:Y:S01]  /*08d0*/  IMAD.WIDE R10, R3, 0x4, R10 ;  /* 0x00000004030a7825 */ /* 0x000fe200078e020a */
[----:B--2---:R-:W-:Y:S04]  /*08e0*/  STG.E desc[UR36][R8.64+-0x18000], R15 ;  /* 0xfe80000f08007986 */ /* 0x004fe8000c101924 */
[----:B------:R1:W-:Y:S04]  /*08f0*/  STG.E desc[UR36][R10.64+-0x18000], R15 ;  /* 0xfe80000f0a007986 */ /* 0x0003e8000c101924 */
[----:B------:R-:W2:Y:S01]  /*0900*/  LDG.E R21, desc[UR36][R4.64] ;  /* 0x0000002404157981 */ /* 0x000ea2000c1e1900 */
[----:B------:R-:W-:-:S02]  /*0910*/  IMAD.U32 R12, RZ, RZ, UR39 ;  /* 0x00000027ff0c7e24 */ /* 0x000fc4000f8e00ff */
[----:B0-----:R-:W-:Y:S02]  /*0920*/  IMAD.U32 R13, RZ, RZ, UR41 ;  /* 0x00000029ff0d7e24 */ /* 0x001fe4000f8e00ff */
[----:B------:R-:W-:-:S05]  /*0930*/  IMAD.WIDE R12, R3, 0x4, R12 ;  /* 0x00000004030c7825 */ /* 0x000fca00078e020c */
[----:B--2---:R0:W-:Y:S04]  /*0940*/  STG.E desc[UR36][R12.64+-0x18000], R21 ;  /* 0xfe8000150c007986 */ /* 0x0041e8000c101924 */
[----:B------:R-:W2:Y:S02]  /*0950*/  LDG.E R14, desc[UR36][R4.64+0xc000] ;  /* 0x00c00024040e7981 */ /* 0x000ea4000c1e1900 */
[----:B--2---:R-:W-:-:S05]  /*0960*/  FMUL R23, R14, UR7 ;  /* 0x000000070e177c20 */ /* 0x004fca0008400000 */
[----:B------:R-:W-:Y:S04]  /*0970*/  STG.E desc[UR36][R4.64+0xc000], R23 ;  /* 0x00c0001704007986 */ /* 0x000fe8000c101924 */
[----:B------:R2:W-:Y:S04]  /*0980*/  STG.E desc[UR36][R6.64+0xc000], R23 ;  /* 0x00c0001706007986 */ /* 0x0005e8000c101924 */
[----:B------:R-:W3:Y:S04]  /*0990*/  LDG.E R25, desc[UR36][R4.64+0xc000] ;  /* 0x00c0002404197981 */ /* 0x000ee8000c1e1900 */
[----:B---3--:R-:W-:Y:S04]  /*09a0*/  STG.E desc[UR36][R8.64+-0xc000], R25 ;  /* 0xff40001908007986 */ /* 0x008fe8000c101924 */
[----:B------:R-:W-:Y:S04]  /*09b0*/  STG.E desc[UR36][R10.64+-0xc000], R25 ;  /* 0xff4000190a007986 */ /* 0x000fe8000c101924 */
[----:B-1----:R-:W3:Y:S04]  /*09c0*/  LDG.E R15, desc[UR36][R4.64+0xc000] ;  /* 0x00c00024040f7981 */ /* 0x002ee8000c1e1900 */
[----:B---3--:R1:W-:Y:S04]  /*09d0*/  STG.E desc[UR36][R12.64+-0xc000], R15 ;  /* 0xff40000f0c007986 */ /* 0x0083e8000c101924 */
[----:B------:R-:W0:Y:S02]  /*09e0*/  LDG.E R14, desc[UR36][R4.64+0x18000] ;  /* 0x01800024040e7981 */ /* 0x000e24000c1e1900 */
[----:B0-----:R-:W-:-:S05]  /*09f0*/  FMUL R21, R14, UR7 ;  /* 0x000000070e157c20 */ /* 0x001fca0008400000 */
[----:B------:R-:W-:Y:S04]  /*0a00*/  STG.E desc[UR36][R4.64+0x18000], R21 ;  /* 0x0180001504007986 */ /* 0x000fe8000c101924 */
[----:B------:R0:W-:Y:S04]  /*0a10*/  STG.E desc[UR36][R6.64+0x18000], R21 ;  /* 0x0180001506007986 */ /* 0x0001e8000c101924 */
[----:B------:R-:W3:Y:S04]  /*0a20*/  LDG.E R27, desc[UR36][R4.64+0x18000] ;  /* 0x01800024041b7981 */ /* 0x000ee8000c1e1900 */
[----:B---3--:R4:W-:Y:S04]  /*0a30*/  STG.E desc[UR36][R8.64], R27 ;  /* 0x0000001b08007986 */ /* 0x0089e8000c101924 */
[----:B------:R4:W-:Y:S04]  /*0a40*/  STG.E desc[UR36][R10.64], R27 ;  /* 0x0000001b0a007986 */ /* 0x0009e8000c101924 */
[----:B--2---:R-:W2:Y:S04]  /*0a50*/  LDG.E R23, desc[UR36][R4.64+0x18000] ;  /* 0x0180002404177981 */ /* 0x004ea8000c1e1900 */
[----:B--2---:R4:W-:Y:S04]  /*0a60*/  STG.E desc[UR36][R12.64], R23 ;  /* 0x000000170c007986 */ /* 0x0049e8000c101924 */
[----:B------:R-:W1:Y:S02]  /*0a70*/  LDG.E R14, desc[UR36][R4.64+0x24000] ;  /* 0x02400024040e7981 */ /* 0x000e64000c1e1900 */
[----:B-1----:R-:W-:-:S05]  /*0a80*/  FMUL R15, R14, UR7 ;  /* 0x000000070e0f7c20 */ /* 0x002fca0008400000 */
[----:B------:R4:W-:Y:S04]  /*0a90*/  STG.E desc[UR36][R4.64+0x24000], R15 ;  /* 0x0240000f04007986 */ /* 0x0009e8000c101924 */
[----:B------:R4:W-:Y:S04]  /*0aa0*/  STG.E desc[UR36][R6.64+0x24000], R15 ;  /* 0x0240000f06007986 */ /* 0x0009e8000c101924 */
[----:B------:R-:W2:Y:S04]  /*0ab0*/  LDG.E R25, desc[UR36][R4.64+0x24000] ;  /* 0x0240002404197981 */ /* 0x000ea8000c1e1900 */
[----:B--2---:R4:W-:Y:S04]  /*0ac0*/  STG.E desc[UR36][R8.64+0xc000], R25 ;  /* 0x00c0001908007986 */ /* 0x0049e8000c101924 */
[----:B------:R4:W-:Y:S04]  /*0ad0*/  STG.E desc[UR36][R10.64+0xc000], R25 ;  /* 0x00c000190a007986 */ /* 0x0009e8000c101924 */
[----:B0-----:R-:W2:Y:S01]  /*0ae0*/  LDG.E R21, desc[UR36][R4.64+0x24000] ;  /* 0x0240002404157981 */ /* 0x001ea2000c1e1900 */
[----:B------:R-:W-:-:S02]  /*0af0*/  VIADD R0, R0, 0xc000 ;  /* 0x0000c00000007836 */ /* 0x000fc40000000000 */
[----:B------:R-:W-:-:S03]  /*0b00*/  VIADD R3, R3, 0xc000 ;  /* 0x0000c00003037836 */ /* 0x000fc60000000000 */
[----:B------:R-:W-:Y:S01]  /*0b10*/  ISETP.GE.AND P0, PT, R0, UR6, PT ;  /* 0x0000000600007c0c */ /* 0x000fe2000bf06270 */
[----:B--2---:R4:W-:-:S12]  /*0b20*/  STG.E desc[UR36][R12.64+0xc000], R21 ;  /* 0x00c000150c007986 */ /* 0x0049d8000c101924 */
[----:B------:R-:W-:Y:S05]  /*0b30*/  @!P0 BRA `(.L_x_4) ;  /* 0xfffffffc002c8947 */ /* 0x000fea000383ffff */
.L_x_1:
[----:B------:R-:W-:Y:S05]  /*0b40*/  BSYNC.RECONVERGENT B0 ;  /* 0x0000000000007941 */ /* 0x000fea0003800200 */
.L_x_0:
[----:B0--34-:R-:W0:Y:S01]  /*0b50*/  S2R R23, SR_TID.X ;  /* 0x0000000000177919 */ /* 0x019e220000002100 */
[----:B------:R-:W2:Y:S01]  /*0b60*/  LDCU UR46, c[0x0][0x3ac] ;  /* 0x00007580ff2e77ac */ /* 0x000ea20008000800 */
[----:B------:R-:W-:Y:S01]  /*0b70*/  BAR.SYNC.DEFER_BLOCKING 0x0 ;  /* 0x0000000000007b1d */ /* 0x000fe20000010000 */
[----:B0-----:R-:W-:-:S13]  /*0b80*/  ISETP.NE.AND P0, PT, R23, RZ, PT ;  /* 0x000000ff1700720c */ /* 0x001fda0003f05270 */
[----:B--2---:R-:W-:Y:S05]  /*0b90*/  @P0 BRA `(.L_x_5) ;  /* 0x0000000400880947 */ /* 0x004fea0003800000 */
[----:B-1----:R-:W0:Y:S01]  /*0ba0*/  LDC.64 R8, c[0x0][0x3b8] ;  /* 0x0000ee00ff087b82 */ /* 0x002e220000000a00 */
[----:B------:R-:W-:Y:S02]  /*0bb0*/  IMAD.MOV.U32 R4, RZ, RZ, 0x0 ;  /* 0x00000000ff047424 */ /* 0x000fe400078e00ff */
[----:B------:R-:W-:Y:S01]  /*0bc0*/  IMAD.MOV.U32 R5, RZ, RZ, 0x1 ;  /* 0x00000001ff057424 */ /* 0x000fe200078e00ff */
[----:B------:R-:W-:Y:S01]  /*0bd0*/  @!PT LDS RZ, [RZ] ;  /* 0x00000000fffff984 */ /* 0x000fe20000000800 */
[----:B------:R-:W-:Y:S01]  /*0be0*/  @!PT LDS RZ, [RZ] ;  /* 0x00000000fffff984 */ /* 0x000fe20000000800 */
[----:B------:R-:W-:Y:S01]  /*0bf0*/  @!PT LDS RZ, [RZ] ;  /* 0x00000000fffff984 */ /* 0x000fe20000000800 */
[----:B------:R-:W-:Y:S01]  /*0c00*/  @!PT LDS RZ, [RZ] ;  /* 0x00000000fffff984 */ /* 0x000fe20000000800 */
[----:B------:R-:W-:-:S00]  /*0c10*/  MEMBAR.ALL.CTA ;  /* 0x0000000000007992 */ /* 0x000fc00000008000 */
[----:B------:R-:W-:Y:S06]  /*0c20*/  MEMBAR.ALL.SYS ;  /* 0x0000000000007992 */ /* 0x000fec000000b000 */
[----:B------:R-:W-:-:S00]  /*0c30*/  ERRBAR ;  /* 0x00000000000079ab */ /* 0x000fc00000000000 */
[----:B------:R-:W-:Y:S06]  /*0c40*/  CGAERRBAR ;  /* 0x00000000000075ab */ /* 0x000fec0000000000 */
[----:B0-----:R0:W2:Y:S04]  /*0c50*/  ATOM.E.ADD.64.STRONG.SYS P0, R10, desc[UR36][R8.64], R4 ;  /* 0x80000004080a798a */ /* 0x0010a80008115524 */
[----:B--2---:R-:W-:Y:S01]  /*0c60*/  CCTL.IVALL ;  /* 0x00000000ff00798f */ /* 0x004fe20002000000 */
[----:B------:R-:W-:Y:S04]  /*0c70*/  BSSY.RECONVERGENT B0, `(.L_x_6) ;  /* 0x0000015000007945 */ /* 0x000fe80003800200 */
[----:B0-----:R-:W-:Y:S05]  /*0c80*/  @P0 BRA `(.L_x_7) ;  /* 0x00000000004c0947 */ /* 0x001fea0003800000 */
[----:B------:R-:W0:Y:S02]  /*0c90*/  QSPC.E.S P0, RZ, [R8] ;  /* 0x0000000008ff73aa */ /* 0x000e240000000500 */
[----:B0-----:R-:W-:Y:S05]  /*0ca0*/  @!P0 BRA `(.L_x_8) ;  /* 0x0000000000348947 */ /* 0x001fea0003800000 */
[----:B------:R-:W0:Y:S01]  /*0cb0*/  LDCU UR4, c[0x0][0x3b8] ;  /* 0x00007700ff0477ac */ /* 0x000e220008000800 */
[----:B------:R-:W-:Y:S01]  /*0cc0*/  BSSY.RECONVERGENT B1, `(.L_x_9) ;  /* 0x0000008000017945 */ /* 0x000fe20003800200 */
[----:B0-----:R-:W-:-:S05]  /*0cd0*/  IMAD.U32 R4, RZ, RZ, UR4 ;  /* 0x00000004ff047e24 */ /* 0x001fca000f8e00ff */
[----:B------:R-:W-:-:S07]  /*0ce0*/  MOV R3, R4 ;  /* 0x0000000400037202 */ /* 0x000fce0000000f00 */
.L_x_10:
[----:B------:R-:W0:Y:S02]  /*0cf0*/  LDS.64 R4, [R3] ;  /* 0x0000000003047984 */ /* 0x000e240000000a00 */
[----:B0-----:R-:W-:-:S04]  /*0d00*/  IADD3 R6, P0, PT, RZ, R4, RZ ;  /* 0x00000004ff067210 */ /* 0x001fc80007f1e0ff */
[----:B------:R-:W-:-:S08]  /*0d10*/  IADD3.X R7, PT, PT, R5, 0x1, RZ, P0, !PT ;  /* 0x0000000105077810 */ /* 0x000fd000007fe4ff */
[----:B------:R-:W0:Y:S02]  /*0d20*/  ATOMS.CAST.SPIN.64 P0, [R3], R4, R6 ;  /* 0x000000040300758d */ /* 0x000e240001800406 */
[----:B0-----:R-:W-:Y:S05]  /*0d30*/  @!P0 BRA `(.L_x_10) ;  /* 0xfffffffc00ec8947 */ /* 0x001fea000383ffff */
[----:B------:R-:W-:Y:S05]  /*0d40*/  BSYNC.RECONVERGENT B1 ;  /* 0x0000000000017941 */ /* 0x000fea0003800200 */
.L_x_9:
[----:B------:R-:W-:Y:S02]  /*0d50*/  IMAD.MOV.U32 R10, RZ, RZ, R4 ;  /* 0x000000ffff0a7224 */ /* 0x000fe400078e0004 */
[----:B------:R-:W-:Y:S01]  /*0d60*/  IMAD.MOV.U32 R11, RZ, RZ, R5 ;  /* 0x000000ffff0b7224 */ /* 0x000fe200078e0005 */
[----:B------:R-:W-:Y:S06]  /*0d70*/  BRA `(.L_x_7) ;  /* 0x0000000000107947 */ /* 0x000fec0003800000 */
.L_x_8:
[----:B------:R-:W2:Y:S02]  /*0d80*/  LD.E.64 R10, desc[UR36][R8.64] ;  /* 0x00000024080a7980 */ /* 0x000ea4000c101b00 */
[----:B--2---:R-:W-:-:S04]  /*0d90*/  IADD3 R4, P0, PT, RZ, R10, RZ ;  /* 0x0000000aff047210 */ /* 0x004fc80007f1e0ff */
[----:B------:R-:W-:-:S05]  /*0da0*/  IADD3.X R5, PT, PT, R11, 0x1, RZ, P0, !PT ;  /* 0x000000010b057810 */ /* 0x000fca00007fe4ff */
[----:B------:R0:W-:Y:S04]  /*0db0*/  ST.E.64 desc[UR36][R8.64], R4 ;  /* 0x0000000408007985 */ /* 0x0001e8000c101b24 */
.L_x_7:
[----:B------:R-:W-:Y:S05]  /*0dc0*/  BSYNC.RECONVERGENT B0 ;  /* 0x0000000000007941 */ /* 0x000fea0003800200 */
.L_x_6:
[-C--:B------:R-:W-:Y:S01]  /*0dd0*/  IADD3 R3, P0, PT, RZ, R10.reuse, RZ ;  /* 0x0000000aff037210 */ /* 0x080fe20007f1e0ff */
[----:B------:R-:W-:Y:S03]  /*0de0*/  BSSY.RECONVERGENT B0, `(.L_x_11) ;  /* 0x000001a000007945 */ /* 0x000fe60003800200 */
[----:B------:R-:W-:Y:S02]  /*0df0*/  LOP3.LUT R0, R3, R10, RZ, 0x3c, !PT ;  /* 0x0000000a03007212 */ /* 0x000fe400078e3cff */
[----:B0-----:R-:W-:Y:S02]  /*0e00*/  IADD3.X R4, PT, PT, R11, 0x1, RZ, P0, !PT ;  /* 0x000000010b047810 */ /* 0x001fe400007fe4ff */
[----:B------:R-:W-:Y:S02]  /*0e10*/  ISETP.GT.U32.AND P0, PT, R0, -0x1, PT ;  /* 0xffffffff0000780c */ /* 0x000fe40003f04070 */
[----:B------:R-:W-:-:S04]  /*0e20*/  LOP3.LUT R0, R4, R11, RZ, 0x3c, !PT ;  /* 0x0000000b04007212 */ /* 0x000fc800078e3cff */
[----:B------:R-:W-:-:S13]  /*0e30*/  ISETP.GT.AND.EX P0, PT, R0, -0x1, PT, P0 ;  /* 0xffffffff0000780c */ /* 0x000fda0003f04300 */
[----:B------:R-:W-:Y:S05]  /*0e40*/  @P0 BRA `(.L_x_12) ;  /* 0x00000000004c0947 */ /* 0x000fea0003800000 */
[----:B------:R-:W-:Y:S02]  /*0e50*/  IMAD.MOV.U32 R4, RZ, RZ, RZ ;  /* 0x000000ffff047224 */ /* 0x000fe400078e00ff */
[----:B------:R-:W-:-:S05]  /*0e60*/  IMAD.MOV.U32 R5, RZ, RZ, R10 ;  /* 0x000000ffff057224 */ /* 0x000fca00078e000a */
[----:B------:R0:W-:Y:S02]  /*0e70*/  ATOM.E.ADD.64.STRONG.SYS P0, RZ, desc[UR36][R8.64], R4 ;  /* 0x8000000408ff798a */ /* 0x0001e40008115524 */
[----:B0-----:R-:W-:Y:S05]  /*0e80*/  @P0 BRA `(.L_x_12) ;  /* 0x00000000003c0947 */ /* 0x001fea0003800000 */
[----:B------:R-:W0:Y:S02]  /*0e90*/  QSPC.E.S P0, RZ, [R8] ;  /* 0x0000000008ff73aa */ /* 0x000e240000000500 */
[----:B0-----:R-:W-:Y:S05]  /*0ea0*/  @!P0 BRA `(.L_x_13) ;  /* 0x0000000000248947 */ /* 0x001fea0003800000 */
[----:B------:R-:W0:Y:S02]  /*0eb0*/  LDCU UR4, c[0x0][0x3b8] ;  /* 0x00007700ff0477ac */ /* 0x000e240008000800 */
[----:B0-----:R-:W-:-:S05]  /*0ec0*/  IMAD.U32 R4, RZ, RZ, UR4 ;  /* 0x00000004ff047e24 */ /* 0x001fca000f8e00ff */
[----:B------:R-:W-:-:S07]  /*0ed0*/  MOV R3, R4 ;  /* 0x0000000400037202 */ /* 0x000fce0000000f00 */
.L_x_14:
[----:B------:R-:W0:Y:S02]  /*0ee0*/  LDS.64 R4, [R3] ;  /* 0x0000000003047984 */ /* 0x000e240000000a00 */
[----:B0-----:R-:W-:-:S05]  /*0ef0*/  IADD3 R6, P0, PT, RZ, R4, RZ ;  /* 0x00000004ff067210 */ /* 0x001fca0007f1e0ff */
[----:B------:R-:W-:-:S07]  /*0f00*/  IMAD.X R7, R5, 0x1, R10, P0 ;  /* 0x0000000105077824 */ /* 0x000fce00000e060a */
[----:B------:R-:W0:Y:S02]  /*0f10*/  ATOMS.CAST.SPIN.64 P0, [R3], R4, R6 ;  /* 0x000000040300758d */ /* 0x000e240001800406 */
[----:B0-----:R-:W-:Y:S05]  /*0f20*/  @!P0 BRA `(.L_x_14) ;  /* 0xfffffffc00ec8947 */ /* 0x001fea000383ffff */
[----:B------:R-:W-:Y:S05]  /*0f30*/  BRA `(.L_x_12) ;  /* 0x0000000000107947 */ /* 0x000fea0003800000 */
.L_x_13:
[----:B------:R-:W2:Y:S02]  /*0f40*/  LD.E.64 R4, desc[UR36][R8.64] ;  /* 0x0000002408047980 */ /* 0x000ea4000c101b00 */
[----:B--2---:R-:W-:-:S05]  /*0f50*/  IADD3 R4, P0, PT, RZ, R4, RZ ;  /* 0x00000004ff047210 */ /* 0x004fca0007f1e0ff */
[----:B------:R-:W-:-:S05]  /*0f60*/  IMAD.X R5, R5, 0x1, R10, P0 ;  /* 0x0000000105057824 */ /* 0x000fca00000e060a */
[----:B------:R0:W-:Y:S03]  /*0f70*/  ST.E.64 desc[UR36][R8.64], R4 ;  /* 0x0000000408007985 */ /* 0x0001e6000c101b24 */
.L_x_12:
[----:B------:R-:W-:Y:S05]  /*0f80*/  BSYNC.RECONVERGENT B0 ;  /* 0x0000000000007941 */ /* 0x000fea0003800200 */
.L_x_11:
[----:B0-----:R-:W-:Y:S01]  /*0f90*/  CS2R R4, SR_GLOBALTIMERLO ;  /* 0x0000000000047805 */ /* 0x001fe20000015200 */
[----:B------:R-:W2:Y:S04]  /*0fa0*/  LD.E.STRONG.SYS R0, desc[UR36][R8.64+0x4] ;  /* 0x0000042408007980 */ /* 0x000ea8000c115900 */
[----:B--2---:R-:W-:Y:S01]  /*0fb0*/  CCTL.IVALL ;  /* 0x00000000ff00798f */ /* 0x004fe20002000000 */
[----:B------:R-:W-:-:S04]  /*0fc0*/  LOP3.LUT R0, R0, R11, RZ, 0x3c, !PT ;  /* 0x0000000b00007212 */ /* 0x000fc800078e3cff */
[----:B------:R-:W-:-:S13]  /*0fd0*/  ISETP.GE.AND P0, PT, R0, RZ, PT ;  /* 0x000000ff0000720c */ /* 0x000fda0003f06270 */
[----:B------:R-:W-:Y:S05]  /*0fe0*/  @!P0 BRA `(.L_x_5) ;  /* 0x0000000000748947 */ /* 0x000fea0003800000 */
[----:B------:R-:W-:-:S07]  /*0ff0*/  IMAD.MOV.U32 R10, RZ, RZ, RZ ;  /* 0x000000ffff0a7224 */ /* 0x000fce00078e00ff */
.L_x_18:
[C---:B------:R-:W-:Y:S01]  /*1000*/  ISETP.GT.AND P0, PT, R10.reuse, 0xf, PT ;  /* 0x0000000f0a00780c */ /* 0x040fe20003f04270 */
[----:B------:R-:W-:Y:S05]  /*1010*/  YIELD ;  /* 0x0000000000007946 */ /* 0x000fea0003800000 */
[----:B------:R-:W-:Y:S07]  /*1020*/  BSSY B0, `(.L_x_15) ;  /* 0x0000014000007945 */ /* 0x000fee0003800000 */
[----:B------:R-:W-:Y:S01]  /*1030*/  @!P0 VIADD R10, R10, 0x1 ;  /* 0x000000010a0a8836 */ /* 0x000fe20000000000 */
[----:B------:R-:W-:Y:S06]  /*1040*/  @!P0 BRA `(.L_x_16) ;  /* 0x0000000000448947 */ /* 0x000fec0003800000 */
[----:B------:R-:W-:-:S06]  /*1050*/  CS2R R6, SR_GLOBALTIMERLO ;  /* 0x0000000000067805 */ /* 0x000fcc0000015200 */
[----:B------:R-:W-:-:S05]  /*1060*/  IADD3 R3, P0, PT, -R4, R6, RZ ;  /* 0x0000000604037210 */ /* 0x000fca0007f1e1ff */
[----:B------:R-:W-:Y:S01]  /*1070*/  IMAD.X R6, R7, 0x1, ~R5, P0 ;  /* 0x0000000107067824 */ /* 0x000fe200000e0e05 */
[----:B------:R-:W-:-:S04]  /*1080*/  ISETP.GE.U32.AND P0, PT, R3, 0x3d0900, PT ;  /* 0x003d09000300780c */ /* 0x000fc80003f06070 */
[----:B------:R-:W-:-:S13]  /*1090*/  ISETP.GE.AND.EX P0, PT, R6, RZ, PT, P0 ;  /* 0x000000ff0600720c */ /* 0x000fda0003f06300 */
[----:B------:R-:W-:Y:S05]  /*10a0*/  @!P0 BRA `(.L_x_17) ;  /* 0x0000000000088947 */ /* 0x000fea0003800000 */
[----:B------:R-:W-:Y:S05]  /*10b0*/  NANOSLEEP 0xf4240 ;  /* 0x000f42400000795d */ /* 0x000fea0003800000 */
[----:B------:R-:W-:Y:S05]  /*10c0*/  BRA `(.L_x_16) ;  /* 0x0000000000247947 */ /* 0x000fea0003800000 */
.L_x_17:
[----:B------:R-:W-:-:S04]  /*10d0*/  ISETP.GE.U32.AND P0, PT, R3, 0x9c40, PT ;  /* 0x00009c400300780c */ /* 0x000fc80003f06070 */
[----:B------:R-:W-:-:S13]  /*10e0*/  ISETP.GE.AND.EX P0, PT, R6, RZ, PT, P0 ;  /* 0x000000ff0600720c */ /* 0x000fda0003f06300 */
[----:B------:R-:W-:Y:S05]  /*10f0*/  @!P0 BRA `(.L_x_16) ;  /* 0x0000000000188947 */ /* 0x000fea0003800000 */
[----:B------:R-:W-:-:S04]  /*1100*/  SHF.R.S32.HI R0, RZ, 0x1f, R6 ;  /* 0x0000001fff007819 */ /* 0x000fc80000011406 */
[----:B------:R-:W-:-:S05]  /*1110*/  LEA.HI R0, P0, R0, R3, RZ, 0x2 ;  /* 0x0000000300007211 */ /* 0x000fca00078110ff */
[----:B------:R-:W-:-:S05]  /*1120*/  IMAD.X R3, RZ, RZ, R6, P0 ;  /* 0x000000ffff037224 */ /* 0x000fca00000e0606 */
[----:B------:R-:W-:-:S04]  /*1130*/  SHF.R.U64 R0, R0, 0x2, R3 ;  /* 0x0000000200007819 */ /* 0x000fc80000001203 */
[----:B------:R-:W-:Y:S05]  /*1140*/  NANOSLEEP R0 ;  /* 0x000000000000735d */ /* 0x000fea0003800000 */
[----:B------:R-:W-:Y:S01]  /*1150*/  NOP ;  /* 0x0000000000007918 */ /* 0x000fe20000000000 */
.L_x_16:
[----:B------:R-:W-:Y:S05]  /*1160*/  BSYNC B0 ;  /* 0x0000000000007941 */ /* 0x000fea0003800000 */
.L_x_15:
[----:B------:R-:W2:Y:S04]  /*1170*/  LD.E.STRONG.SYS R0, desc[UR36][R8.64+0x4] ;  /* 0x0000042408007980 */ /* 0x000ea8000c115900 */
[----:B--2---:R-:W-:Y:S01]  /*1180*/  CCTL.IVALL ;  /* 0x00000000ff00798f */ /* 0x004fe20002000000 */
[----:B------:R-:W-:-:S04]  /*1190*/  LOP3.LUT R0, R0, R11, RZ, 0x3c, !PT ;  /* 0x0000000b00007212 */ /* 0x000fc800078e3cff */
[----:B------:R-:W-:-:S13]  /*11a0*/  ISETP.GE.AND P0, PT, R0, RZ, PT ;  /* 0x000000ff0000720c */ /* 0x000fda0003f06270 */
[----:B------:R-:W-:Y:S05]  /*11b0*/  @P0 BRA `(.L_x_18) ;  /* 0xfffffffc00900947 */ /* 0x000fea000383ffff */
.L_x_5:
[----:B------:R-:W0:Y:S02]  /*11c0*/  LDCU UR4, c[0x0][0x3ac] ;  /* 0x00007580ff0477ac */ /* 0x000e240008000800 */
[----:B0-----:R-:W-:Y:S01]  /*11d0*/  ISETP.GE.AND P0, PT, R24, UR4, PT ;  /* 0x0000000418007c0c */ /* 0x001fe2000bf06270 */
[----:B------:R-:W-:Y:S05]  /*11e0*/  WARPSYNC.ALL ;  /* 0x0000000000007948 */ /* 0x000fea0003800000 */
[----:B------:R-:W-:Y:S07]  /*11f0*/  BAR.SYNC.DEFER_BLOCKING 0x0 ;  /* 0x0000000000007b1d */ /* 0x000fee0000010000 */
[----:B------:R-:W-:Y:S05]  /*1200*/  @P0 BRA `(.L_x_19) ;  /* 0x0000000800e80947 */ /* 0x000fea0003800000 */
[----:B------:R-:W-:Y:S01]  /*1210*/  ISETP.NE.AND P0, PT, R22, RZ, PT ;  /* 0x000000ff1600720c */ /* 0x000fe20003f05270 */
[----:B------:R-:W-:Y:S01]  /*1220*/  BSSY.RECONVERGENT B7, `(.L_x_20) ;  /* 0x0000056000077945 */ /* 0x000fe20003800200 */
[----:B------:R-:W-:-:S11]  /*1230*/  IMAD.MOV.U32 R16, RZ, RZ, R24 ;  /* 0x000000ffff107224 */ /* 0x000fd600078e0018 */
[----:B------:R-:W-:Y:S05]  /*1240*/  @!P0 BRA `(.L_x_21) ;  /* 0x00000004004c8947 */ /* 0x000fea0003800000 */
[----:B-1----:R-:W0:Y:S01]  /*1250*/  LDC.64 R4, c[0x0][0x380] ;  /* 0x0000e000ff047b82 */ /* 0x002e220000000a00 */
[----:B------:R-:W-:-:S07]  /*1260*/  IMAD.IADD R3, R24, 0x1, R17 ;  /* 0x0000000118037824 */ /* 0x000fce00078e0211 */
[----:B------:R-:W1:Y:S01]  /*1270*/  LDC.64 R26, c[0x0][0x3a0] ;  /* 0x0000e800ff1a7b82 */ /* 0x000e620000000a00 */
[----:B0-----:R-:W-:-:S06]  /*1280*/  IMAD.WIDE R4, R3, 0x4, R4 ;  /* 0x0000000403047825 */ /* 0x001fcc00078e0204 */
[----:B------:R-:W2:Y:S01]  /*1290*/  LDG.E R5, desc[UR36][R4.64] ;  /* 0x0000002404057981 */ /* 0x000ea2000c1e1900 */
[C---:B------:R-:W-:Y:S01]  /*12a0*/  ISETP.NE.AND P0, PT, R24.reuse, RZ, PT ;  /* 0x000000ff1800720c */ /* 0x040fe20003f05270 */
[----:B-1----:R-:W-:Y:S01]  /*12b0*/  IMAD.WIDE R26, R24, 0x4, R26 ;  /* 0x00000004181a7825 */ /* 0x002fe200078e021a */
[----:B------:R-:W-:Y:S04]  /*12c0*/  BSSY.RECONVERGENT B6, `(.L_x_22) ;  /* 0x0000012000067945 */ /* 0x000fe80003800200 */
[----:B--2---:R0:W-:Y:S07]  /*12d0*/  STG.E desc[UR36][R26.64], R5 ;  /* 0x000000051a007986 */ /* 0x0041ee000c101924 */
[----:B------:R-:W-:Y:S05]  /*12e0*/  @P0 BRA `(.L_x_23) ;  /* 0x00000000003c0947 */ /* 0x000fea0003800000 */
[----:B------:R-:W1:Y:S08]  /*12f0*/  LDC.64 R10, c[0x0][0x3a0] ;  /* 0x0000e800ff0a7b82 */ /* 0x000e700000000a00 */
[----:B------:R-:W2:Y:S01]  /*1300*/  LDC R16, c[0x0][0x3a8] ;  /* 0x0000ea00ff107b82 */ /* 0x000ea20000000800 */
[----:B------:R-:W-:Y:S01]  /*1310*/  MOV R8, 0x0 ;  /* 0x0000000000087802 */ /* 0x000fe20000000f00 */
[----:B------:R-:W3:Y:S01]  /*1320*/  LDCU.64 UR4, c[0x4][0x8] ;  /* 0x01000100ff0477ac */ /* 0x000ee20008000a00 */
[----:B-1----:R-:W4:Y:S05]  /*1330*/  LDG.E R10, desc[UR36][R10.64] ;  /* 0x000000240a0a7981 */ /* 0x002f2a000c1e1900 */
[----:B------:R-:W1:Y:S01]  /*1340*/  LDC.64 R8, c[0x4][R8] ;  /* 0x0100000008087b82 */ /* 0x000e620000000a00 */
[----:B------:R-:W-:-:S02]  /*1350*/  IMAD.MOV.U32 R6, RZ, RZ, R2 ;  /* 0x000000ffff067224 */ /* 0x000fc400078e0002 */
[----:B---3--:R-:W-:Y:S02]  /*1360*/  IMAD.U32 R4, RZ, RZ, UR4 ;  /* 0x00000004ff047e24 */ /* 0x008fe4000f8e00ff */
[----:B0-----:R-:W-:Y:S01]  /*1370*/  IMAD.U32 R5, RZ, RZ, UR5 ;  /* 0x00000005ff057e24 */ /* 0x001fe2000f8e00ff */
[----:B--2---:R0:W-:Y:S01]  /*1380*/  STL.64 [R1], R16 ;  /* 0x0000001001007387 */ /* 0x0041e20000100a00 */
[----:B------:R-:W-:Y:S01]  /*1390*/  IMAD.MOV.U32 R7, RZ, RZ, R18 ;  /* 0x000000ffff077224 */ /* 0x000fe200078e0012 */
[----:B----4-:R-:W2:Y:S02]  /*13a0*/  F2F.F64.F32 R12, R10 ;  /* 0x0000000a000c7310 */ /* 0x010ea40000201800 */
[----:B-12---:R0:W-:Y:S04]  /*13b0*/  STL.64 [R1+0x8], R12 ;  /* 0x0000080c01007387 */ /* 0x0061e80000100a00 */
[----:B------:R-:W-:-:S07]  /*13c0*/  LEPC R20, `(.L_x_23) ;  /* 0x000000001014794e */ /* 0x000fce0000000000 */
[----:B0-----:R-:W-:Y:S05]  /*13d0*/  CALL.ABS.NOINC R8 ;  /* 0x0000000008007343 */ /* 0x001fea0003c00000 */
.L_x_23:
[----:B------:R-:W-:Y:S05]  /*13e0*/  BSYNC.RECONVERGENT B6 ;  /* 0x0000000000067941 */ /* 0x000fea0003800200 */
.L_x_22:
[----:B------:R-:W-:Y:S01]  /*13f0*/  ISETP.NE.AND P0, PT, R22, 0x1, PT ;  /* 0x000000011600780c */ /* 0x000fe20003f05270 */
[----:B------:R-:W-:-:S12]  /*1400*/  VIADD R16, R24, 0x3000 ;  /* 0x0000300018107836 */ /* 0x000fd80000000000 */
[----:B------:R-:W-:Y:S05]  /*1410*/  @!P0 BRA `(.L_x_21) ;  /* 0x0000000000d88947 */ /* 0x000fea0003800000 */
[----:B0-----:R-:W0:Y:S01]  /*1420*/  LDC.64 R4, c[0x0][0x380] ;  /* 0x0000e000ff047b82 */ /* 0x001e220000000a00 */
[----:B------:R-:W-:-:S04]  /*1430*/  IMAD.IADD R3, R24, 0x1, R17 ;  /* 0x0000000118037824 */ /* 0x000fc800078e0211 */
[----:B0-----:R-:W-:-:S06]  /*1440*/  IMAD.WIDE R4, R3, 0x4, R4 ;  /* 0x0000000403047825 */ /* 0x001fcc00078e0204 */
[----:B------:R-:W2:Y:S01]  /*1450*/  LDG.E R5, desc[UR36][R4.64+0xc000] ;  /* 0x00c0002404057981 */ /* 0x000ea2000c1e1900 */
[----:B------:R-:W-:Y:S01]  /*1460*/  ISETP.NE.AND P0, PT, R16, RZ, PT ;  /* 0x000000ff1000720c */ /* 0x000fe20003f05270 */
[----:B------:R-:W-:Y:S02]  /*1470*/  BSSY.RECONVERGENT B6, `(.L_x_24) ;  /* 0x0000012000067945 */ /* 0x000fe40003800200 */
[----:B--2---:R0:W-:Y:S10]  /*1480*/  STG.E desc[UR36][R26.64+0xc000], R5 ;  /* 0x00c000051a007986 */ /* 0x0041f4000c101924 */
[----:B------:R-:W-:Y:S05]  /*1490*/  @P0 BRA `(.L_x_25) ;  /* 0x00000000003c0947 */ /* 0x000fea0003800000 */
[----:B------:R-:W1:Y:S08]  /*14a0*/  LDC.64 R6, c[0x0][0x3a0] ;  /* 0x0000e800ff067b82 */ /* 0x000e700000000a00 */
[----:B------:R-:W2:Y:S01]  /*14b0*/  LDC R16, c[0x0][0x3a8] ;  /* 0x0000ea00ff107b82 */ /* 0x000ea20000000800 */
[----:B------:R-:W-:Y:S01]  /*14c0*/  MOV R8, 0x0 ;  /* 0x0000000000087802 */ /* 0x000fe20000000f00 */
[----:B------:R-:W3:Y:S01]  /*14d0*/  LDCU.64 UR4, c[0x4][0x8] ;  /* 0x01000100ff0477ac */ /* 0x000ee20008000a00 */
[----:B-1----:R1:W4:Y:S05]  /*14e0*/  LDG.E R0, desc[UR36][R6.64] ;  /* 0x0000002406007981 */ /* 0x00232a000c1e1900 */
[----:B------:R-:W4:Y:S01]  /*14f0*/  LDC.64 R8, c[0x4][R8] ;  /* 0x0100000008087b82 */ /* 0x000f220000000a00 */
[----:B---3--:R-:W-:-:S02]  /*1500*/  IMAD.U32 R4, RZ, RZ, UR4 ;  /* 0x00000004ff047e24 */ /* 0x008fc4000f8e00ff */
[----:B0-----:R-:W-:Y:S01]  /*1510*/  IMAD.U32 R5, RZ, RZ, UR5 ;  /* 0x00000005ff057e24 */ /* 0x001fe2000f8e00ff */
[----:B--2---:R0:W-:Y:S01]  /*1520*/  STL.64 [R1], R16 ;  /* 0x0000001001007387 */ /* 0x0041e20000100a00 */
[----:B-1----:R-:W-:Y:S02]  /*1530*/  IMAD.MOV.U32 R6, RZ, RZ, R2 ;  /* 0x000000ffff067224 */ /* 0x002fe400078e0002 */
[----:B------:R-:W-:Y:S01]  /*1540*/  IMAD.MOV.U32 R7, RZ, RZ, R18 ;  /* 0x000000ffff077224 */ /* 0x000fe200078e0012 */
[----:B----4-:R-:W1:Y:S02]  /*1550*/  F2F.F64.F32 R10, R0 ;  /* 0x00000000000a7310 */ /* 0x010e640000201800 */
[----:B-1----:R0:W-:Y:S04]  /*1560*/  STL.64 [R1+0x8], R10 ;  /* 0x0000080a01007387 */ /* 0x0021e80000100a00 */
[----:B------:R-:W-:-:S07]  /*1570*/  LEPC R20, `(.L_x_25) ;  /* 0x000000001014794e */ /* 0x000fce0000000000 */
[----:B0-----:R-:W-:Y:S05]  /*1580*/  CALL.ABS.NOINC R8 ;  /* 0x0000000008007343 */ /* 0x001fea0003c00000 */
.L_x_25:
[----:B------:R-:W-:Y:S05]  /*1590*/  BSYNC.RECONVERGENT B6 ;  /* 0x0000000000067941 */ /* 0x000fea0003800200 */
.L_x_24:
[----:B------:R-:W-:Y:S01]  /*15a0*/  ISETP.NE.AND P0, PT, R22, 0x2, PT ;  /* 0x000000021600780c */ /* 0x000fe20003f05270 */
[----:B------:R-:W-:-:S12]  /*15b0*/  VIADD R16, R24, 0x6000 ;  /* 0x0000600018107836 */ /* 0x000fd80000000000 */
[----:B------:R-:W-:Y:S05]  /*15c0*/  @!P0 BRA `(.L_x_21) ;  /* 0x00000000006c8947 */ /* 0x000fea0003800000 */
[----:B------:R-:W1:Y:S01]  /*15d0*/  LDCU.64 UR4, c[0x0][0x380] ;  /* 0x00007000ff0477ac */ /* 0x000e620008000a00 */
[----:B------:R-:W-:Y:S02]  /*15e0*/  SHF.R.S32.HI R3, RZ, 0x1f, R17 ;  /* 0x0000001fff037819 */ /* 0x000fe40000011411 */
[----:B------:R-:W-:-:S04]  /*15f0*/  IADD3 R0, P0, PT, R24, R17, RZ ;  /* 0x0000001118007210 */ /* 0x000fc80007f1e0ff */
[----:B------:R-:W-:Y:S02]  /*1600*/  LEA.HI.X.SX32 R3, R24, R3, 0x1, P0 ;  /* 0x0000000318037211 */ /* 0x000fe400000f0eff */
[----:B-1----:R-:W-:-:S04]  /*1610*/  LEA R4, P0, R0, UR4, 0x2 ;  /* 0x0000000400047c11 */ /* 0x002fc8000f8010ff */
[----:B0-----:R-:W-:-:S06]  /*1620*/  LEA.HI.X R5, R0, UR5, R3, 0x2, P0 ;  /* 0x0000000500057c11 */ /* 0x001fcc00080f1403 */
[----:B------:R-:W2:Y:S01]  /*1630*/  LDG.E R5, desc[UR36][R4.64+0x18000] ;  /* 0x0180002404057981 */ /* 0x000ea2000c1e1900 */
[----:B------:R-:W-:Y:S01]  /*1640*/  ISETP.NE.AND P0, PT, R16, RZ, PT ;  /* 0x000000ff1000720c */ /* 0x000fe20003f05270 */
[----:B------:R-:W-:Y:S02]  /*1650*/  VIADD R16, R24, 0x9000 ;  /* 0x0000900018107836 */ /* 0x000fe40000000000 */
[----:B--2---:R2:W-:Y:S10]  /*1660*/  STG.E desc[UR36][R26.64+0x18000], R5 ;  /* 0x018000051a007986 */ /* 0x0045f4000c101924 */
[----:B------:R-:W-:Y:S05]  /*1670*/  @P0 BRA `(.L_x_21) ;  /* 0x0000000000400947 */ /* 0x000fea0003800000 */
[----:B------:R-:W0:Y:S08]  /*1680*/  LDC.64 R6, c[0x0][0x3a0] ;  /* 0x0000e800ff067b82 */ /* 0x000e300000000a00 */
[----:B------:R-:W1:Y:S01]  /*1690*/  LDC R16, c[0x0][0x3a8] ;  /* 0x0000ea00ff107b82 */ /* 0x000e620000000800 */
[----:B------:R-:W-:Y:S01]  /*16a0*/  MOV R8, 0x0 ;  /* 0x0000000000087802 */ /* 0x000fe20000000f00 */
[----:B------:R-:W3:Y:S01]  /*16b0*/  LDCU.64 UR4, c[0x4][0x8] ;  /* 0x01000100ff0477ac */ /* 0x000ee20008000a00 */
[----:B0-----:R0:W4:Y:S05]  /*16c0*/  LDG.E R0, desc[UR36][R6.64] ;  /* 0x0000002406007981 */ /* 0x00112a000c1e1900 */
[----:B------:R-:W4:Y:S01]  /*16d0*/  LDC.64 R8, c[0x4][R8] ;  /* 0x0100000008087b82 */ /* 0x000f220000000a00 */
[----:B---3--:R-:W-:-:S02]  /*16e0*/  IMAD.U32 R4, RZ, RZ, UR4 ;  /* 0x00000004ff047e24 */ /* 0x008fc4000f8e00ff */
[----:B--2---:R-:W-:Y:S01]  /*16f0*/  IMAD.U32 R5, RZ, RZ, UR5 ;  /* 0x00000005ff057e24 */ /* 0x004fe2000f8e00ff */
[----:B-1----:R1:W-:Y:S01]  /*1700*/  STL.64 [R1], R16 ;  /* 0x0000001001007387 */ /* 0x0023e20000100a00 */
[----:B0-----:R-:W-:Y:S02]  /*1710*/  IMAD.MOV.U32 R6, RZ, RZ, R2 ;  /* 0x000000ffff067224 */ /* 0x001fe400078e0002 */
[----:B------:R-:W-:Y:S01]  /*1720*/  IMAD.MOV.U32 R7, RZ, RZ, R18 ;  /* 0x000000ffff077224 */ /* 0x000fe200078e0012 */
[----:B----4-:R-:W0:Y:S02]  /*1730*/  F2F.F64.F32 R10, R0 ;  /* 0x00000000000a7310 */ /* 0x010e240000201800 */
[----:B0-----:R1:W-:Y:S04]  /*1740*/  STL.64 [R1+0x8], R10 ;  /* 0x0000080a01007387 */ /* 0x0013e80000100a00 */
[----:B------:R-:W-:-:S07]  /*1750*/  LEPC R20, `(.L_x_26) ;  /* 0x000000001014794e */ /* 0x000fce0000000000 */
[----:B-1----:R-:W-:Y:S05]  /*1760*/  CALL.ABS.NOINC R8 ;  /* 0x0000000008007343 */ /* 0x002fea0003c00000 */
.L_x_26:
[----:B------:R-:W-:-:S07]  /*1770*/  VIADD R16, R24, 0x9000 ;  /* 0x0000900018107836 */ /* 0x000fce0000000000 */
.L_x_21:
[----:B------:R-:W-:Y:S05]  /*1780*/  BSYNC.RECONVERGENT B7 ;  /* 0x0000000000077941 */ /* 0x000fea0003800200 */
.L_x_20:
[----:B------:R-:W-:-:S13]  /*1790*/  ISETP.GE.U32.AND P0, PT, R19, 0x3, PT ;  /* 0x000000031300780c */ /* 0x000fda0003f06070 */
[----:B------:R-:W-:Y:S05]  /*17a0*/  @!P0 BRA `(.L_x_19) ;  /* 0x0000000400808947 */ /* 0x000fea0003800000 */
.L_x_35:
[----:B--2---:R-:W3:Y:S01]  /*17b0*/  LDC.64 R28, c[0x0][0x380] ;  /* 0x0000e000ff1c7b82 */ /* 0x004ee20000000a00 */
[----:B0-----:R-:W-:-:S07]  /*17c0*/  IMAD.IADD R3, R17, 0x1, R16 ;  /* 0x0000000111037824 */ /* 0x001fce00078e0210 */
[----:B0-2---:R-:W0:Y:S01]  /*17d0*/  LDC.64 R26, c[0x0][0x3a0] ;  /* 0x0000e800ff1a7b82 */ /* 0x005e220000000a00 */
[----:B---3--:R-:W-:-:S05]  /*17e0*/  IMAD.WIDE R28, R3, 0x4, R28 ;  /* 0x00000004031c7825 */ /* 0x008fca00078e021c */
[----:B------:R-:W2:Y:S01]  /*17f0*/  LDG.E R3, desc[UR36][R28.64] ;  /* 0x000000241c037981 */ /* 0x000ea2000c1e1900 */
[C---:B------:R-:W-:Y:S01]  /*1800*/  ISETP.NE.AND P0, PT, R16.reuse, RZ, PT ;  /* 0x000000ff1000720c */ /* 0x040fe20003f05270 */
[----:B------:R-:W-:Y:S01]  /*1810*/  BSSY.RECONVERGENT B6, `(.L_x_27) ;  /* 0x0000014000067945 */ /* 0x000fe20003800200 */
[----:B0-----:R-:W-:-:S05]  /*1820*/  IMAD.WIDE R26, R16, 0x4, R26 ;  /* 0x00000004101a7825 */ /* 0x001fca00078e021a */
[----:B--2---:R0:W-:Y:S06]  /*1830*/  STG.E desc[UR36][R26.64], R3 ;  /* 0x000000031a007986 */ /* 0x0041ec000c101924 */
[----:B------:R-:W-:Y:S05]  /*1840*/  @P0 BRA `(.L_x_28) ;  /* 0x0000000000400947 */ /* 0x000fea0003800000 */
[----:B-1----:R-:W1:Y:S08]  /*1850*/  LDC.64 R6, c[0x0][0x3a0] ;  /* 0x0000e800ff067b82 */ /* 0x002e700000000a00 */
[----:B------:R-:W2:Y:S01]  /*1860*/  LDC R12, c[0x0][0x3a8] ;  /* 0x0000ea00ff0c7b82 */ /* 0x000ea20000000800 */
[----:B------:R-:W-:Y:S01]  /*1870*/  MOV R8, 0x0 ;  /* 0x0000000000087802 */ /* 0x000fe20000000f00 */
[----:B------:R-:W-:Y:S01]  /*1880*/  IMAD.MOV.U32 R13, RZ, RZ, R17 ;  /* 0x000000ffff0d7224 */ /* 0x000fe200078e0011 */
[----:B------:R-:W3:Y:S01]  /*1890*/  LDCU.64 UR4, c[0x4][0x8] ;  /* 0x01000100ff0477ac */ /* 0x000ee20008000a00 */
[----:B-1----:R1:W4:Y:S04]  /*18a0*/  LDG.E R0, desc[UR36][R6.64] ;  /* 0x0000002406007981 */ /* 0x002328000c1e1900 */
[----:B------:R-:W0:Y:S01]  /*18b0*/  LDC.64 R8, c[0x4][R8] ;  /* 0x0100000008087b82 */ /* 0x000e220000000a00 */
[----:B---3--:R-:W-:-:S02]  /*18c0*/  IMAD.U32 R4, RZ, RZ, UR4 ;  /* 0x00000004ff047e24 */ /* 0x008fc4000f8e00ff */
[----:B------:R-:W-:Y:S01]  /*18d0*/  IMAD.U32 R5, RZ, RZ, UR5 ;  /* 0x00000005ff057e24 */ /* 0x000fe2000f8e00ff */
[----:B--2---:R2:W-:Y:S01]  /*18e0*/  STL.64 [R1], R12 ;  /* 0x0000000c01007387 */ /* 0x0045e20000100a00 */
[----:B-1----:R-:W-:Y:S02]  /*18f0*/  IMAD.MOV.U32 R6, RZ, RZ, R2 ;  /* 0x000000ffff067224 */ /* 0x002fe400078e0002 */
[----:B------:R-:W-:Y:S01]  /*1900*/  IMAD.MOV.U32 R7, RZ, RZ, R18 ;  /* 0x000000ffff077224 */ /* 0x000fe200078e0012 */
[----:B----4-:R-:W1:Y:S02]  /*1910*/  F2F.F64.F32 R10, R0 ;  /* 0x00000000000a7310 */ /* 0x010e640000201800 */
[----:B01----:R2:W-:Y:S04]  /*1920*/  STL.64 [R1+0x8], R10 ;  /* 0x0000080a01007387 */ /* 0x0035e80000100a00 */
[----:B------:R-:W-:-:S07]  /*1930*/  LEPC R20, `(.L_x_28) ;  /* 0x000000001014794e */ /* 0x000fce0000000000 */
[----:B--2---:R-:W-:Y:S05]  /*1940*/  CALL.ABS.NOINC R8 ;  /* 0x0000000008007343 */ /* 0x004fea0003c00000 */
.L_x_28:
[----:B------:R-:W-:Y:S05]  /*1950*/  BSYNC.RECONVERGENT B6 ;  /* 0x0000000000067941 */ /* 0x000fea0003800200 */
.L_x_27:
[----:B0-----:R-:W2:Y:S01]  /*1960*/  LDG.E R3, desc[UR36][R28.64+0xc000] ;  /* 0x00c000241c037981 */ /* 0x001ea2000c1e1900 */
[----:B------:R-:W-:Y:S01]  /*1970*/  ISETP.NE.AND P0, PT, R16, -0x3000, PT ;  /* 0xffffd0001000780c */ /* 0x000fe20003f05270 */
[----:B------:R-:W-:Y:S02]  /*1980*/  BSSY.RECONVERGENT B6, `(.L_x_29) ;  /* 0x0000013000067945 */ /* 0x000fe40003800200 */
[----:B--2---:R0:W-:Y:S10]  /*1990*/  STG.E desc[UR36][R26.64+0xc000], R3 ;  /* 0x00c000031a007986 */ /* 0x0041f4000c101924 */
        /* <DEDUP_REMOVED lines=17> */
.L_x_30:
[----:B------:R-:W-:Y:S05]  /*1ab0*/  BSYNC.RECONVERGENT B6 ;  /* 0x0000000000067941 */ /* 0x000fea0003800200 */
.L_x_29:
        /* <DEDUP_REMOVED lines=21> */
.L_x_32:
[----:B------:R-:W-:Y:S05]  /*1c10*/  BSYNC.RECONVERGENT B6 ;  /* 0x0000000000067941 */ /* 0x000fea0003800200 */
.L_x_31:
[----:B------:R-:W2:Y:S01]  /*1c20*/  LDG.E R29, desc[UR36][R28.64+0x24000] ;  /* 0x024000241c1d7981 */ /* 0x000ea2000c1e1900 */
[----:B------:R-:W-:Y:S01]  /*1c30*/  ISETP.NE.AND P0, PT, R16, -0x9000, PT ;  /* 0xffff70001000780c */ /* 0x000fe20003f05270 */
[----:B------:R-:W-:Y:S02]  /*1c40*/  BSSY.RECONVERGENT B6, `(.L_x_33) ;  /* 0x0000013000067945 */ /* 0x000fe40003800200 */
[----:B--2---:R2:W-:Y:S10]  /*1c50*/  STG.E desc[UR36][R26.64+0x24000], R29 ;  /* 0x0240001d1a007986 */ /* 0x0045f4000c101924 */
[----:B------:R-:W-:Y:S05]  /*1c60*/  @P0 BRA `(.L_x_34) ;  /* 0x0000000000400947 */ /* 0x000fea0003800000 */
[----:B-1----:R-:W1:Y:S08]  /*1c70*/  LDC.64 R6, c[0x0][0x3a0] ;  /* 0x0000e800ff067b82 */ /* 0x002e700000000a00 */
[----:B------:R-:W3:Y:S01]  /*1c80*/  LDC R12, c[0x0][0x3a8] ;  /* 0x0000ea00ff0c7b82 */ /* 0x000ee20000000800 */
[----:B------:R-:W-:Y:S01]  /*1c90*/  MOV R8, 0x0 ;  /* 0x0000000000087802 */ /* 0x000fe20000000f00 */
[----:B------:R-:W-:Y:S01]  /*1ca0*/  IMAD.MOV.U32 R13, RZ, RZ, R17 ;  /* 0x000000ffff0d7224 */ /* 0x000fe200078e0011 */
[----:B------:R-:W4:Y:S01]  /*1cb0*/  LDCU.64 UR4, c[0x4][0x8] ;  /* 0x01000100ff0477ac */ /* 0x000f220008000a00 */
[----:B-1----:R1:W5:Y:S04]  /*1cc0*/  LDG.E R0, desc[UR36][R6.64] ;  /* 0x0000002406007981 */ /* 0x002368000c1e1900 */
[----:B------:R-:W0:Y:S01]  /*1cd0*/  LDC.64 R8, c[0x4][R8] ;  /* 0x0100000008087b82 */ /* 0x000e220000000a00 */
[----:B----4-:R-:W-:-:S02]  /*1ce0*/  IMAD.U32 R4, RZ, RZ, UR4 ;  /* 0x00000004ff047e24 */ /* 0x010fc4000f8e00ff */
[----:B------:R-:W-:Y:S01]  /*1cf0*/  IMAD.U32 R5, RZ, RZ, UR5 ;  /* 0x00000005ff057e24 */ /* 0x000fe2000f8e00ff */
[----:B---3--:R3:W-:Y:S01]  /*1d00*/  STL.64 [R1], R12 ;  /* 0x0000000c01007387 */ /* 0x0087e20000100a00 */
[----:B-1----:R-:W-:Y:S02]  /*1d10*/  IMAD.MOV.U32 R6, RZ, RZ, R2 ;  /* 0x000000ffff067224 */ /* 0x002fe400078e0002 */
[----:B------:R-:W-:Y:S01]  /*1d20*/  IMAD.MOV.U32 R7, RZ, RZ, R18 ;  /* 0x000000ffff077224 */ /* 0x000fe200078e0012 */
[----:B-----5:R-:W1:Y:S02]  /*1d30*/  F2F.F64.F32 R10, R0 ;  /* 0x00000000000a7310 */ /* 0x020e640000201800 */
[----:B01----:R3:W-:Y:S04]  /*1d40*/  STL.64 [R1+0x8], R10 ;  /* 0x0000080a01007387 */ /* 0x0037e80000100a00 */
[----:B------:R-:W-:-:S07]  /*1d50*/  LEPC R20, `(.L_x_34) ;  /* 0x000000001014794e */ /* 0x000fce0000000000 */
[----:B--23--:R-:W-:Y:S05]  /*1d60*/  CALL.ABS.NOINC R8 ;  /* 0x0000000008007343 */ /* 0x00cfea0003c00000 */
.L_x_34:
[----:B------:R-:W-:Y:S05]  /*1d70*/  BSYNC.RECONVERGENT B6 ;  /* 0x0000000000067941 */ /* 0x000fea0003800200 */
.L_x_33:
[----:B------:R-:W-:-:S05]  /*1d80*/  VIADD R16, R16, 0xc000 ;  /* 0x0000c00010107836 */ /* 0x000fca0000000000 */
[----:B------:R-:W-:-:S13]  /*1d90*/  ISETP.GE.AND P0, PT, R16, UR46, PT ;  /* 0x0000002e10007c0c */ /* 0x000fda000bf06270 */
[----:B------:R-:W-:Y:S05]  /*1da0*/  @!P0 BRA `(.L_x_35) ;  /* 0xfffffff800808947 */ /* 0x000fea000383ffff */
.L_x_19:
[----:B------:R-:W-:Y:S01]  /*1db0*/  ISETP.NE.AND P0, PT, R23, RZ, PT ;  /* 0x000000ff1700720c */ /* 0x000fe20003f05270 */
[----:B------:R-:W-:Y:S05]  /*1dc0*/  WARPSYNC.ALL ;  /* 0x0000000000007948 */ /* 0x000fea0003800000 */
[----:B------:R-:W-:Y:S07]  /*1dd0*/  BAR.SYNC.DEFER_BLOCKING 0x0 ;  /* 0x0000000000007b1d */ /* 0x000fee0000010000 */
[----:B------:R-:W-:Y:S05]  /*1de0*/  @P0 BRA `(.L_x_36) ;  /* 0x0000000400880947 */ /* 0x000fea0003800000 */
[----:B-1----:R-:W1:Y:S01]  /*1df0*/  LDC.64 R8, c[0x0][0x3b8] ;  /* 0x0000ee00ff087b82 */ /* 0x002e620000000a00 */
[----:B------:R-:W-:Y:S02]  /*1e00*/  IMAD.MOV.U32 R4, RZ, RZ, 0x0 ;  /* 0x00000000ff047424 */ /* 0x000fe400078e00ff */
[----:B0-2---:R-:W-:Y:S01]  /*1e10*/  IMAD.MOV.U32 R5, RZ, RZ, 0x1 ;  /* 0x00000001ff057424 */ /* 0x005fe200078e00ff */
        /* <DEDUP_REMOVED lines=8> */
[----:B-1----:R0:W2:Y:S04]  /*1ea0*/  ATOM.E.ADD.64.STRONG.SYS P0, R10, desc[UR36][R8.64], R4 ;  /* 0x80000004080a798a */ /* 0x0020a80008115524 */
        /* <DEDUP_REMOVED lines=9> */
.L_x_41:
[----:B------:R-:W0:Y:S02]  /*1f40*/  LDS.64 R4, [R3] ;  /* 0x0000000003047984 */ /* 0x000e240000000a00 */
[----:B0-----:R-:W-:-:S04]  /*1f50*/  IADD3 R6, P0, PT, RZ, R4, RZ ;  /* 0x00000004ff067210 */ /* 0x001fc80007f1e0ff */
[----:B------:R-:W-:-:S08]  /*1f60*/  IADD3.X R7, PT, PT, R5, 0x1, RZ, P0, !PT ;  /* 0x0000000105077810 */ /* 0x000fd000007fe4ff */
[----:B------:R-:W0:Y:S02]  /*1f70*/  ATOMS.CAST.SPIN.64 P0, [R3], R4, R6 ;  /* 0x000000040300758d */ /* 0x000e240001800406 */
[----:B0-----:R-:W-:Y:S05]  /*1f80*/  @!P0 BRA `(.L_x_41) ;  /* 0xfffffffc00ec8947 */ /* 0x001fea000383ffff */
[----:B------:R-:W-:Y:S05]  /*1f90*/  BSYNC.RECONVERGENT B1 ;  /* 0x0000000000017941 */ /* 0x000fea0003800200 */
.L_x_40:
[----:B------:R-:W-:Y:S02]  /*1fa0*/  IMAD.MOV.U32 R10, RZ, RZ, R4 ;  /* 0x000000ffff0a7224 */ /* 0x000fe400078e0004 */
[----:B------:R-:W-:Y:S01]  /*1fb0*/  IMAD.MOV.U32 R11, RZ, RZ, R5 ;  /* 0x000000ffff0b7224 */ /* 0x000fe200078e0005 */
[----:B------:R-:W-:Y:S06]  /*1fc0*/  BRA `(.L_x_38) ;  /* 0x0000000000107947 */ /* 0x000fec0003800000 */
.L_x_39:
[----:B------:R-:W2:Y:S02]  /*1fd0*/  LD.E.64 R10, desc[UR36][R8.64] ;  /* 0x00000024080a7980 */ /* 0x000ea4000c101b00 */
[----:B--2---:R-:W-:-:S04]  /*1fe0*/  IADD3 R4, P0, PT, RZ, R10, RZ ;  /* 0x0000000aff047210 */ /* 0x004fc80007f1e0ff */
[----:B------:R-:W-:-:S05]  /*1ff0*/  IADD3.X R5, PT, PT, R11, 0x1, RZ, P0, !PT ;  /* 0x000000010b057810 */ /* 0x000fca00007fe4ff */
[----:B------:R0:W-:Y:S04]  /*2000*/  ST.E.64 desc[UR36][R8.64], R4 ;  /* 0x0000000408007985 */ /* 0x0001e8000c101b24 */
.L_x_38:
[----:B------:R-:W-:Y:S05]  /*2010*/  BSYNC.RECONVERGENT B0 ;  /* 0x0000000000007941 */ /* 0x000fea0003800200 */
.L_x_37:
        /* <DEDUP_REMOVED lines=17> */
.L_x_45:
[----:B------:R-:W0:Y:S02]  /*2130*/  LDS.64 R4, [R3] ;  /* 0x0000000003047984 */ /* 0x000e240000000a00 */
[----:B0-----:R-:W-:-:S05]  /*2140*/  IADD3 R6, P0, PT, RZ, R4, RZ ;  /* 0x00000004ff067210 */ /* 0x001fca0007f1e0ff */
[----:B------:R-:W-:-:S07]  /*2150*/  IMAD.X R7, R5, 0x1, R10, P0 ;  /* 0x0000000105077824 */ /* 0x000fce00000e060a */
[----:B------:R-:W0:Y:S02]  /*2160*/  ATOMS.CAST.SPIN.64 P0, [R3], R4, R6 ;  /* 0x000000040300758d */ /* 0x000e240001800406 */
[----:B0-----:R-:W-:Y:S05]  /*2170*/  @!P0 BRA `(.L_x_45) ;  /* 0xfffffffc00ec8947 */ /* 0x001fea000383ffff */
[----:B------:R-:W-:Y:S05]  /*2180*/  BRA `(.L_x_43) ;  /* 0x0000000000107947 */ /* 0x000fea0003800000 */
.L_x_44:
[----:B------:R-:W2:Y:S02]  /*2190*/  LD.E.64 R4, desc[UR36][R8.64] ;  /* 0x0000002408047980 */ /* 0x000ea4000c101b00 */
[----:B--2---:R-:W-:-:S05]  /*21a0*/  IADD3 R4, P0, PT, RZ, R4, RZ ;  /* 0x00000004ff047210 */ /* 0x004fca0007f1e0ff */
[----:B------:R-:W-:-:S05]  /*21b0*/  IMAD.X R5, R5, 0x1, R10, P0 ;  /* 0x0000000105057824 */ /* 0x000fca00000e060a */
[----:B------:R0:W-:Y:S03]  /*21c0*/  ST.E.64 desc[UR36][R8.64], R4 ;  /* 0x0000000408007985 */ /* 0x0001e6000c101b24 */
.L_x_43:
[----:B------:R-:W-:Y:S05]  /*21d0*/  BSYNC.RECONVERGENT B0 ;  /* 0x0000000000007941 */ /* 0x000fea0003800200 */
.L_x_42:
[----:B0-----:R-:W-:Y:S01]  /*21e0*/  CS2R R4, SR_GLOBALTIMERLO ;  /* 0x0000000000047805 */ /* 0x001fe20000015200 */
[----:B------:R-:W2:Y:S04]  /*21f0*/  LD.E.STRONG.SYS R0, desc[UR36][R8.64+0x4] ;  /* 0x0000042408007980 */ /* 0x000ea8000c115900 */
[----:B--2---:R-:W-:Y:S01]  /*2200*/  CCTL.IVALL ;  /* 0x00000000ff00798f */ /* 0x004fe20002000000 */
[----:B------:R-:W-:-:S04]  /*2210*/  LOP3.LUT R0, R0, R11, RZ, 0x3c, !PT ;  /* 0x0000000b00007212 */ /* 0x000fc800078e3cff */
[----:B------:R-:W-:-:S13]  /*2220*/  ISETP.GE.AND P0, PT, R0, RZ, PT ;  /* 0x000000ff0000720c */ /* 0x000fda0003f06270 */
[----:B------:R-:W-:Y:S05]  /*2230*/  @!P0 BRA `(.L_x_36) ;  /* 0x0000000000748947 */ /* 0x000fea0003800000 */
[----:B------:R-:W-:-:S07]  /*2240*/  IMAD.MOV.U32 R10, RZ, RZ, RZ ;  /* 0x000000ffff0a7224 */ /* 0x000fce00078e00ff */
.L_x_49:
        /* <DEDUP_REMOVED lines=13> */
.L_x_48:
        /* <DEDUP_REMOVED lines=9> */
.L_x_47:
[----:B------:R-:W-:Y:S05]  /*23b0*/  BSYNC B0 ;  /* 0x0000000000007941 */ /* 0x000fea0003800000 */
.L_x_46:
[----:B------:R-:W2:Y:S04]  /*23c0*/  LD.E.STRONG.SYS R0, desc[UR36][R8.64+0x4] ;  /* 0x0000042408007980 */ /* 0x000ea8000c115900 */
[----:B--2---:R-:W-:Y:S01]  /*23d0*/  CCTL.IVALL ;  /* 0x00000000ff00798f */ /* 0x004fe20002000000 */
[----:B------:R-:W-:-:S04]  /*23e0*/  LOP3.LUT R0, R0, R11, RZ, 0x3c, !PT ;  /* 0x0000000b00007212 */ /* 0x000fc800078e3cff */
[----:B------:R-:W-:-:S13]  /*23f0*/  ISETP.GE.AND P0, PT, R0, RZ, PT ;  /* 0x000000ff0000720c */ /* 0x000fda0003f06270 */
[----:B------:R-:W-:Y:S05]  /*2400*/  @P0 BRA `(.L_x_49) ;  /* 0xfffffffc00900947 */ /* 0x000fea000383ffff */
.L_x_36:
[----:B------:R-:W-:Y:S05]  /*2410*/  WARPSYNC.ALL ;  /* 0x0000000000007948 */ /* 0x000fea0003800000 */
[----:B------:R-:W-:Y:S01]  /*2420*/  BAR.SYNC.DEFER_BLOCKING 0x0 ;  /* 0x0000000000007b1d */ /* 0x000fe20000010000 */
[----:B------:R-:W-:-:S09]  /*2430*/  UISETP.NE.AND UP0, UPT, UR45, URZ, UPT ;  /* 0x000000ff2d00728c */ /* 0x000fd2000bf05270 */
[----:B------:R-:W-:Y:S05]  /*2440*/  BRA.U UP0, `(.L_x_50) ;  /* 0xffffffdd008c7547 */ /* 0x000fea000b83ffff */
[----:B------:R-:W-:Y:S05]  /*2450*/  EXIT ;  /* 0x000000000000794d */ /* 0x000fea0003800000 */
.L_x_51:
[----:B------:R-:W-:-:S00]  /*2460*/  BRA `(.L_x_51) ;  /* 0xfffffffc00fc7947 */ /* 0x000fc0000383ffff */
[----:B------:R-:W-:-:S00]  /*2470*/  NOP ;  /* 0x0000000000007918 */ /* 0x000fc00000000000 */
        /* <DEDUP_REMOVED lines=8> */
.L_x_62:


//--------------------- .text._Z16init_coordinatorPN4cuda3__47barrierILNS_3std3__412thread_scopeE0ENS3_18__empty_completionEEEi --------------------------
	.section	.text._Z16init_coordinatorPN4cuda3__47barrierILNS_3std3__412thread_scopeE0ENS3_18__empty_completionEEEi,"ax",@progbits
	.align	128
        .global         _Z16init_coordinatorPN4cuda3__47barrierILNS_3std3__412thread_scopeE0ENS3_18__empty_completionEEEi
        .type           _Z16init_coordinatorPN4cuda3__47barrierILNS_3std3__412thread_scopeE0ENS3_18__empty_completionEEEi,@function
        .size           _Z16init_coordinatorPN4cuda3__47barrierILNS_3std3__412thread_scopeE0ENS3_18__empty_completionEEEi,(.L_x_63 - _Z16init_coordinatorPN4cuda3__47barrierILNS_3std3__412thread_scopeE0ENS3_18__empty_completionEEEi)
        .other          _Z16init_coordinatorPN4cuda3__47barrierILNS_3std3__412thread_scopeE0ENS3_18__empty_completionEEEi,@"STO_CUDA_ENTRY STV_DEFAULT"
_Z16init_coordinatorPN4cuda3__47barrierILNS_3std3__412thread_scopeE0ENS3_18__empty_completionEEEi:
.text._Z16init_coordinatorPN4cuda3__47barrierILNS_3std3__412thread_scopeE0ENS3_18__empty_completionEEEi:
[----:B------:R-:W-:Y:S01]  /*0000*/  LDC R1, c[0x0][0x37c] ;  /* 0x0000df00ff017b82 */ /* 0x000fe20000000800 */
[----:B------:R-:W0:Y:S07]  /*0010*/  LDCU UR7, c[0x0][0x388] ;  /* 0x00007100ff0777ac */ /* 0x000e2e0008000800 */
[----:B------:R-:W1:Y:S01]  /*0020*/  LDC.64 R2, c[0x0][0x380] ;  /* 0x0000e000ff027b82 */ /* 0x000e620000000a00 */
[----:B------:R-:W-:Y:S01]  /*0030*/  UMOV UR4, URZ ;  /* 0x000000ff00047c82 */ /* 0x000fe20008000000 */
[----:B------:R-:W1:Y:S01]  /*0040*/  LDCU.64 UR8, c[0x0][0x358] ;  /* 0x00006b00ff0877ac */ /* 0x000e620008000a00 */
[----:B------:R-:W-:-:S02]  /*0050*/  UIADD3 UR6, UP0, UPT, URZ, -UR4, URZ ;  /* 0x80000004ff067290 */ /* 0x000fc4000ff1e0ff */
[----:B0-----:R-:W-:Y:S02]  /*0060*/  USHF.R.S32.HI UR5, URZ, 0x1f, UR7 ;  /* 0x0000001fff057899 */ /* 0x001fe40008011407 */
[----:B------:R-:W-:Y:S02]  /*0070*/  UIADD3 UR4, UP1, UPT, -UR7, -0x80000000, URZ ;  /* 0x8000000007047890 */ /* 0x000fe4000ff3e1ff */
[----:B------:R-:W-:Y:S02]  /*0080*/  UIADD3.X UR7, UPT, UPT, ~UR7, -0x80000000, URZ, UP0, !UPT ;  /* 0x8000000007077890 */ /* 0x000fe400087fe5ff */
[----:B------:R-:W-:Y:S02]  /*0090*/  UIADD3.X UR5, UPT, UPT, URZ, ~UR5, URZ, UP1, !UPT ;  /* 0x80000005ff057290 */ /* 0x000fe40008ffe4ff */
[----:B------:R-:W-:Y:S02]  /*00a0*/  ULOP3.LUT UR4, UR6, UR4, URZ, 0xfc, !UPT ;  /* 0x0000000406047292 */ /* 0x000fe4000f8efcff */
[----:B------:R-:W-:-:S04]  /*00b0*/  ULOP3.LUT UR5, UR7, UR5, URZ, 0xfc, !UPT ;  /* 0x0000000507057292 */ /* 0x000fc8000f8efcff */
[----:B------:R-:W-:Y:S02]  /*00c0*/  MOV R4, UR4 ;  /* 0x0000000400047c02 */ /* 0x000fe40008000f00 */
[----:B------:R-:W-:-:S05]  /*00d0*/  MOV R5, UR5 ;  /* 0x0000000500057c02 */ /* 0x000fca0008000f00 */
[----:B-1----:R-:W-:Y:S01]  /*00e0*/  STG.E.64 desc[UR8][R2.64], R4 ;  /* 0x0000000402007986 */ /* 0x002fe2000c101b08 */
[----:B------:R-:W-:Y:S05]  /*00f0*/  EXIT ;  /* 0x000000000000794d */ /* 0x000fea0003800000 */
.L_x_52:
        /* <DEDUP_REMOVED lines=16> */
.L_x_63:


//--------------------- .text._Z11SetupKernelPfii --------------------------
	.section	.text._Z11SetupKernelPfii,"ax",@progbits
	.align	128
        .global         _Z11SetupKernelPfii
        .type           _Z11SetupKernelPfii,@function
        .size           _Z11SetupKernelPfii,(.L_x_64 - _Z11SetupKernelPfii)
        .other          _Z11SetupKernelPfii,@"STO_CUDA_ENTRY STV_DEFAULT"
_Z11SetupKernelPfii:
.text._Z11SetupKernelPfii:
[----:B------:R-:W-:Y:S01]  /*0000*/  LDC R1, c[0x0][0x37c] ;  /* 0x0000df00ff017b82 */ /* 0x000fe20000000800 */
[----:B------:R-:W0:Y:S07]  /*0010*/  S2R R8, SR_TID.X ;  /* 0x0000000000087919 */ /* 0x000e2e0000002100 */
[----:B------:R-:W1:Y:S01]  /*0020*/  S2UR UR4, SR_CTAID.X ;  /* 0x00000000000479c3 */ /* 0x000e620000002500 */
[----:B------:R-:W1:Y:S07]  /*0030*/  LDCU UR5, c[0x0][0x360] ;  /* 0x00006c00ff0577ac */ /* 0x000e6e0008000800 */
[----:B------:R-:W2:Y:S01]  /*0040*/  LDC R3, c[0x0][0x38c] ;  /* 0x0000e300ff037b82 */ /* 0x000ea20000000800 */
[----:B-1----:R-:W-:-:S06]  /*0050*/  UIMAD UR4, UR4, UR5, URZ ;  /* 0x00000005040472a4 */ /* 0x002fcc000f8e02ff */
[----:B0-----:R-:W-:-:S05]  /*0060*/  VIADD R4, R8, UR4 ;  /* 0x0000000408047c36 */ /* 0x001fca0008000000 */
[----:B--2---:R-:W-:-:S13]  /*0070*/  ISETP.GE.AND P0, PT, R4, R3, PT ;  /* 0x000000030400720c */ /* 0x004fda0003f06270 */
[----:B------:R-:W-:Y:S05]  /*0080*/  @P0 EXIT ;  /* 0x000000000000094d */ /* 0x000fea0003800000 */
[----:B------:R-:W-:Y:S01]  /*0090*/  VIADDMNMX R3, R4, 0x3000, R3, !PT ;  /* 0x0000300004037846 */ /* 0x000fe20007800103 */
[----:B------:R-:W0:Y:S01]  /*00a0*/  LDCU.64 UR6, c[0x0][0x358] ;  /* 0x00006b00ff0677ac */ /* 0x000e220008000a00 */
[----:B------:R-:W-:Y:S03]  /*00b0*/  BSSY.RECONVERGENT B0, `(.L_x_53) ;  /* 0x0000035000007945 */ /* 0x000fe60003800200 */
[----:B------:R-:W-:-:S04]  /*00c0*/  IMAD.IADD R3, R3, 0x1, -R4 ;  /* 0x0000000103037824 */ /* 0x000fc800078e0a04 */
[C---:B------:R-:W-:Y:S02]  /*00d0*/  VIADD R0, R3.reuse, 0xffffd000 ;  /* 0xffffd00003007836 */ /* 0x040fe40000000000 */
[----:B------:R-:W-:-:S03]  /*00e0*/  VIADD R3, R3, 0xffffcfff ;  /* 0xffffcfff03037836 */ /* 0x000fc60000000000 */
[----:B------:R-:W-:-:S13]  /*00f0*/  ISETP.NE.AND P0, PT, R0, RZ, PT ;  /* 0x000000ff0000720c */ /* 0x000fda0003f05270 */
[----:B------:R-:W-:-:S04]  /*0100*/  @!P0 IMAD.MOV R3, RZ, RZ, R0 ;  /* 0x000000ffff038224 */ /* 0x000fc800078e0200 */
[----:B------:R-:W-:-:S05]  /*0110*/  IMAD.HI.U32 R3, R3, -0x55555555, RZ ;  /* 0xaaaaaaab03037827 */ /* 0x000fca00078e00ff */
[----:B------:R-:W-:Y:S02]  /*0120*/  SHF.R.U32.HI R2, RZ, 0xd, R3 ;  /* 0x0000000dff027819 */ /* 0x000fe40000011603 */
[----:B------:R-:W-:-:S03]  /*0130*/  LEA.HI R0, R3, 0x1, RZ, 0x13 ;  /* 0x0000000103007811 */ /* 0x000fc600078f98ff */
[----:B------:R-:W-:-:S04]  /*0140*/  @!P0 IMAD.MOV R0, RZ, RZ, R2 ;  /* 0x000000ffff008224 */ /* 0x000fc800078e0202 */
[C---:B------:R-:W-:Y:S01]  /*0150*/  VIADD R6, R0.reuse, 0x1 ;  /* 0x0000000100067836 */ /* 0x040fe20000000000 */
[----:B------:R-:W-:-:S04]  /*0160*/  ISETP.GE.U32.AND P0, PT, R0, 0x7, PT ;  /* 0x000000070000780c */ /* 0x000fc80003f06070 */
[----:B------:R-:W-:-:S09]  /*0170*/  LOP3.LUT R20, R6, 0x7, RZ, 0xc0, !PT ;  /* 0x0000000706147812 */ /* 0x000fd200078ec0ff */
[----:B0-----:R-:W-:Y:S05]  /*0180*/  @!P0 BRA `(.L_x_54) ;  /* 0x00000000009c8947 */ /* 0x001fea0003800000 */
[----:B------:R-:W0:Y:S01]  /*0190*/  LDC R7, c[0x0][0x388] ;  /* 0x0000e200ff077b82 */ /* 0x000e220000000800 */
[----:B------:R-:W-:Y:S01]  /*01a0*/  LOP3.LUT R5, R6, 0x1ffff8, RZ, 0xc0, !PT ;  /* 0x001ffff806057812 */ /* 0x000fe200078ec0ff */
[----:B------:R-:W-:Y:S04]  /*01b0*/  BSSY.RECONVERGENT B1, `(.L_x_55) ;  /* 0x0000023000017945 */ /* 0x000fe80003800200 */
[----:B------:R-:W-:Y:S02]  /*01c0*/  IMAD.MOV R9, RZ, RZ, -R5 ;  /* 0x000000ffff097224 */ /* 0x000fe400078e0a05 */
[----:B------:R-:W1:Y:S01]  /*01d0*/  LDC.64 R2, c[0x0][0x380] ;  /* 0x0000e000ff027b82 */ /* 0x000e620000000a00 */
[----:B0-----:R-:W-:Y:S01]  /*01e0*/  IADD3 R8, PT, PT, R7, UR4, R8 ;  /* 0x0000000407087c10 */ /* 0x001fe2000fffe008 */
[----:B------:R-:W-:-:S07]  /*01f0*/  VIADD R7, R4, 0xc000 ;  /* 0x0000c00004077836 */ /* 0x000fce0000000000 */
.L_x_56:
[C---:B------:R-:W-:Y:S01]  /*0200*/  VIADD R12, R8.reuse, 0x6000 ;  /* 0x00006000080c7836 */ /* 0x040fe20000000000 */
[C---:B------:R-:W-:Y:S01]  /*0210*/  IADD3 R10, PT, PT, R8.reuse, 0x3000, RZ ;  /* 0x00003000080a7810 */ /* 0x040fe20007ffe0ff */
[----:B--2---:R-:W-:Y:S01]  /*0220*/  VIADD R5, R7, 0xffff4000 ;  /* 0xffff400007057836 */ /* 0x004fe20000000000 */
[----:B------:R-:W-:Y:S01]  /*0230*/  I2FP.F32.S32 R11, R8 ;  /* 0x00000008000b7245 */ /* 0x000fe20000201400 */
[C---:B------:R-:W-:Y:S01]  /*0240*/  VIADD R14, R8.reuse, 0xf000 ;  /* 0x0000f000080e7836 */ /* 0x040fe20000000000 */
[----:B------:R-:W-:Y:S01]  /*0250*/  I2FP.F32.S32 R13, R10 ;  /* 0x0000000a000d7245 */ /* 0x000fe20000201400 */
[----:B-1----:R-:W-:Y:S01]  /*0260*/  IMAD.WIDE R4, R5, 0x4, R2 ;  /* 0x0000000405047825 */ /* 0x002fe200078e0202 */
[----:B------:R-:W-:Y:S02]  /*0270*/  I2FP.F32.S32 R15, R12 ;  /* 0x0000000c000f7245 */ /* 0x000fe40000201400 */
[----:B------:R-:W-:Y:S01]  /*0280*/  I2FP.F32.S32 R21, R14 ;  /* 0x0000000e00157245 */ /* 0x000fe20000201400 */
[C---:B------:R-:W-:Y:S01]  /*0290*/  VIADD R10, R8.reuse, 0x9000 ;  /* 0x00009000080a7836 */ /* 0x040fe20000000000 */
[----:B------:R0:W-:Y:S01]  /*02a0*/  STG.E desc[UR6][R4.64], R11 ;  /* 0x0000000b04007986 */ /* 0x0001e2000c101906 */
[C---:B------:R-:W-:Y:S01]  /*02b0*/  VIADD R12, R8.reuse, 0xc000 ;  /* 0x0000c000080c7836 */ /* 0x040fe20000000000 */
[----:B------:R-:W-:Y:S01]  /*02c0*/  IADD3 R9, PT, PT, R9, 0x8, RZ ;  /* 0x0000000809097810 */ /* 0x000fe20007ffe0ff */
[C---:B------:R-:W-:Y:S01]  /*02d0*/  VIADD R16, R8.reuse, 0x12000 ;  /* 0x0001200008107836 */ /* 0x040fe20000000000 */
[----:B------:R1:W-:Y:S01]  /*02e0*/  STG.E desc[UR6][R4.64+0xc000], R13 ;  /* 0x00c0000d04007986 */ /* 0x0003e2000c101906 */
[C---:B------:R-:W-:Y:S01]  /*02f0*/  VIADD R18, R8.reuse, 0x15000 ;  /* 0x0001500008127836 */ /* 0x040fe20000000000 */
[----:B------:R-:W-:Y:S01]  /*0300*/  I2FP.F32.S32 R17, R10 ;  /* 0x0000000a00117245 */ /* 0x000fe20000201400 */
[----:B------:R-:W-:Y:S01]  /*0310*/  VIADD R7, R7, 0x18000 ;  /* 0x0001800007077836 */ /* 0x000fe20000000000 */
[----:B------:R-:W-:Y:S01]  /*0320*/  I2FP.F32.S32 R19, R12 ;  /* 0x0000000c00137245 */ /* 0x000fe20000201400 */
[----:B------:R2:W-:Y:S01]  /*0330*/  STG.E desc[UR6][R4.64+0x18000], R15 ;  /* 0x0180000f04007986 */ /* 0x0005e2000c101906 */
[----:B------:R-:W-:Y:S01]  /*0340*/  ISETP.NE.AND P0, PT, R9, RZ, PT ;  /* 0x000000ff0900720c */ /* 0x000fe20003f05270 */
[----:B------:R-:W-:Y:S01]  /*0350*/  VIADD R8, R8, 0x18000 ;  /* 0x0001800008087836 */ /* 0x000fe20000000000 */
[----:B0-----:R-:W-:Y:S01]  /*0360*/  I2FP.F32.S32 R11, R16 ;  /* 0x00000010000b7245 */ /* 0x001fe20000201400 */
[----:B------:R2:W-:Y:S01]  /*0370*/  STG.E desc[UR6][R4.64+0x24000], R17 ;  /* 0x0240001104007986 */ /* 0x0005e2000c101906 */
[----:B-1----:R-:W-:-:S03]  /*0380*/  I2FP.F32.S32 R13, R18 ;  /* 0x00000012000d7245 */ /* 0x002fc60000201400 */
[----:B------:R2:W-:Y:S04]  /*0390*/  STG.E desc[UR6][R4.64+0x30000], R19 ;  /* 0x0300001304007986 */ /* 0x0005e8000c101906 */
[----:B------:R2:W-:Y:S04]  /*03a0*/  STG.E desc[UR6][R4.64+0x3c000], R21 ;  /* 0x03c0001504007986 */ /* 0x0005e8000c101906 */
[----:B------:R2:W-:Y:S04]  /*03b0*/  STG.E desc[UR6][R4.64+0x48000], R11 ;  /* 0x0480000b04007986 */ /* 0x0005e8000c101906 */
[----:B------:R2:W-:Y:S01]  /*03c0*/  STG.E desc[UR6][R4.64+0x54000], R13 ;  /* 0x0540000d04007986 */ /* 0x0005e2000c101906 */
[----:B------:R-:W-:Y:S05]  /*03d0*/  @P0 BRA `(.L_x_56) ;  /* 0xfffffffc00880947 */ /* 0x000fea000383ffff */
[----:B------:R-:W-:Y:S05]  /*03e0*/  BSYNC.RECONVERGENT B1 ;  /* 0x0000000000017941 */ /* 0x000fea0003800200 */
.L_x_55:
[----:B--2---:R-:W-:-:S07]  /*03f0*/  VIADD R4, R7, 0xffff4000 ;  /* 0xffff400007047836 */ /* 0x004fce0000000000 */
.L_x_54:
[----:B------:R-:W-:Y:S05]  /*0400*/  BSYNC.RECONVERGENT B0 ;  /* 0x0000000000007941 */ /* 0x000fea0003800200 */
.L_x_53:
[----:B------:R-:W-:-:S13]  /*0410*/  ISETP.NE.AND P0, PT, R20, RZ, PT ;  /* 0x000000ff1400720c */ /* 0x000fda0003f05270 */
[----:B------:R-:W-:Y:S05]  /*0420*/  @!P0 EXIT ;  /* 0x000000000000894d */ /* 0x000fea0003800000 */
[----:B------:R-:W-:Y:S01]  /*0430*/  ISETP.GE.U32.AND P0, PT, R20, 0x4, PT ;  /* 0x000000041400780c */ /* 0x000fe20003f06070 */
[----:B------:R-:W-:Y:S01]  /*0440*/  BSSY.RECONVERGENT B0, `(.L_x_57) ;  /* 0x0000013000007945 */ /* 0x000fe20003800200 */
[----:B------:R-:W-:-:S11]  /*0450*/  LOP3.LUT P1, R12, R6, 0x3, RZ, 0xc0, !PT ;  /* 0x00000003060c7812 */ /* 0x000fd6000782c0ff */
[----:B------:R-:W-:Y:S05]  /*0460*/  @!P0 BRA `(.L_x_58) ;  /* 0x0000000000408947 */ /* 0x000fea0003800000 */
[----:B------:R-:W0:Y:S01]  /*0470*/  LDCU UR4, c[0x0][0x388] ;  /* 0x00007100ff0477ac */ /* 0x000e220008000800 */
[----:B------:R-:W1:Y:S01]  /*0480*/  LDC.64 R2, c[0x0][0x380] ;  /* 0x0000e000ff027b82 */ /* 0x000e620000000a00 */
[----:B0-----:R-:W-:-:S04]  /*0490*/  VIADD R5, R4, UR4 ;  /* 0x0000000404057c36 */ /* 0x001fc80008000000 */
[C---:B------:R-:W-:Y:S01]  /*04a0*/  VIADD R6, R5.reuse, 0x3000 ;  /* 0x0000300005067836 */ /* 0x040fe20000000000 */
[C---:B------:R-:W-:Y:S01]  /*04b0*/  IADD3 R10, PT, PT, R5.reuse, 0x9000, RZ ;  /* 0x00009000050a7810 */ /* 0x040fe20007ffe0ff */
[----:B------:R-:W-:Y:S01]  /*04c0*/  VIADD R8, R5, 0x6000 ;  /* 0x0000600005087836 */ /* 0x000fe20000000000 */
[----:B------:R-:W-:Y:S01]  /*04d0*/  I2FP.F32.S32 R5, R5 ;  /* 0x0000000500057245 */ /* 0x000fe20000201400 */
[C---:B-1----:R-:W-:Y:S01]  /*04e0*/  IMAD.WIDE R2, R4.reuse, 0x4, R2 ;  /* 0x0000000404027825 */ /* 0x042fe200078e0202 */
[----:B------:R-:W-:Y:S02]  /*04f0*/  I2FP.F32.S32 R7, R6 ;  /* 0x0000000600077245 */ /* 0x000fe40000201400 */
[----:B------:R-:W-:Y:S01]  /*0500*/  I2FP.F32.S32 R9, R8 ;  /* 0x0000000800097245 */ /* 0x000fe20000201400 */
[----:B------:R-:W-:Y:S01]  /*0510*/  VIADD R4, R4, 0xc000 ;  /* 0x0000c00004047836 */ /* 0x000fe20000000000 */
[----:B------:R-:W-:Y:S01]  /*0520*/  I2FP.F32.S32 R11, R10 ;  /* 0x0000000a000b7245 */ /* 0x000fe20000201400 */
[----:B------:R0:W-:Y:S04]  /*0530*/  STG.E desc[UR6][R2.64], R5 ;  /* 0x0000000502007986 */ /* 0x0001e8000c101906 */
[----:B------:R0:W-:Y:S04]  /*0540*/  STG.E desc[UR6][R2.64+0xc000], R7 ;  /* 0x00c0000702007986 */ /* 0x0001e8000c101906 */
[----:B------:R0:W-:Y:S04]  /*0550*/  STG.E desc[UR6][R2.64+0x18000], R9 ;  /* 0x0180000902007986 */ /* 0x0001e8000c101906 */
[----:B------:R0:W-:Y:S02]  /*0560*/  STG.E desc[UR6][R2.64+0x24000], R11 ;  /* 0x0240000b02007986 */ /* 0x0001e4000c101906 */
.L_x_58:
[----:B------:R-:W-:Y:S05]  /*0570*/  BSYNC.RECONVERGENT B0 ;  /* 0x0000000000007941 */ /* 0x000fea0003800200 */
.L_x_57:
[----:B------:R-:W-:Y:S05]  /*0580*/  @!P1 EXIT ;  /* 0x000000000000994d */ /* 0x000fea0003800000 */
[----:B------:R-:W-:Y:S01]  /*0590*/  ISETP.NE.AND P0, PT, R12, 0x1, PT ;  /* 0x000000010c00780c */ /* 0x000fe20003f05270 */
[----:B------:R-:W-:Y:S01]  /*05a0*/  BSSY.RECONVERGENT B0, `(.L_x_59) ;  /* 0x000000e000007945 */ /* 0x000fe20003800200 */
[----:B------:R-:W-:-:S04]  /*05b0*/  LOP3.LUT R0, R0, 0x1, RZ, 0xc0, !PT ;  /* 0x0000000100007812 */ /* 0x000fc800078ec0ff */
[----:B------:R-:W-:-:S07]  /*05c0*/  ISETP.NE.U32.AND P1, PT, R0, 0x1, PT ;  /* 0x000000010000780c */ /* 0x000fce0003f25070 */
[----:B------:R-:W-:Y:S06]  /*05d0*/  @!P0 BRA `(.L_x_60) ;  /* 0x0000000000288947 */ /* 0x000fec0003800000 */
[----:B------:R-:W1:Y:S01]  /*05e0*/  LDCU UR4, c[0x0][0x388] ;  /* 0x00007100ff0477ac */ /* 0x000e620008000800 */
[----:B0-----:R-:W0:Y:S01]  /*05f0*/  LDC.64 R2, c[0x0][0x380] ;  /* 0x0000e000ff027b82 */ /* 0x001e220000000a00 */
[----:B-1----:R-:W-:-:S04]  /*0600*/  VIADD R0, R4, UR4 ;  /* 0x0000000404007c36 */ /* 0x002fc80008000000 */
[----:B------:R-:W-:Y:S01]  /*0610*/  VIADD R6, R0, 0x3000 ;  /* 0x0000300000067836 */ /* 0x000fe20000000000 */
[----:B------:R-:W-:Y:S01]  /*0620*/  I2FP.F32.S32 R5, R0 ;  /* 0x0000000000057245 */ /* 0x000fe20000201400 */
[----:B0-----:R-:W-:-:S03]  /*0630*/  IMAD.WIDE R2, R4, 0x4, R2 ;  /* 0x0000000404027825 */ /* 0x001fc600078e0202 */
[----:B------:R-:W-:Y:S01]  /*0640*/  I2FP.F32.S32 R7, R6 ;  /* 0x0000000600077245 */ /* 0x000fe20000201400 */
[----:B------:R-:W-:Y:S01]  /*0650*/  VIADD R4, R4, 0x6000 ;  /* 0x0000600004047836 */ /* 0x000fe20000000000 */
[----:B------:R1:W-:Y:S04]  /*0660*/  STG.E desc[UR6][R2.64], R5 ;  /* 0x0000000502007986 */ /* 0x0003e8000c101906 */
[----:B------:R1:W-:Y:S02]  /*0670*/  STG.E desc[UR6][R2.64+0xc000], R7 ;  /* 0x00c0000702007986 */ /* 0x0003e4000c101906 */
.L_x_60:
[----:B------:R-:W-:Y:S05]  /*0680*/  BSYNC.RECONVERGENT B0 ;  /* 0x0000000000007941 */ /* 0x000fea0003800200 */
.L_x_59:
[----:B------:R-:W-:Y:S05]  /*0690*/  @!P1 EXIT ;  /* 0x000000000000994d */ /* 0x000fea0003800000 */
[----:B01----:R-:W0:Y:S01]  /*06a0*/  LDC.64 R2, c[0x0][0x380] ;  /* 0x0000e000ff027b82 */ /* 0x003e220000000a00 */
[----:B------:R-:W1:Y:S02]  /*06b0*/  LDCU UR4, c[0x0][0x388] ;  /* 0x00007100ff0477ac */ /* 0x000e640008000800 */
[C---:B-1----:R-:W-:Y:S02]  /*06c0*/  VIADD R0, R4.reuse, UR4 ;  /* 0x0000000404007c36 */ /* 0x042fe40008000000 */
[----:B0-----:R-:W-:-:S03]  /*06d0*/  IMAD.WIDE R4, R4, 0x4, R2 ;  /* 0x0000000404047825 */ /* 0x001fc600078e0202 */
[----:B------:R-:W-:-:S05]  /*06e0*/  I2FP.F32.S32 R3, R0 ;  /* 0x0000000000037245 */ /* 0x000fca0000201400 */
[----:B------:R-:W-:Y:S01]  /*06f0*/  STG.E desc[UR6][R4.64], R3 ;  /* 0x0000000304007986 */ /* 0x000fe2000c101906 */
[----:B------:R-:W-:Y:S05]  /*0700*/  EXIT ;  /* 0x000000000000794d */ /* 0x000fea0003800000 */
.L_x_61:
        /* <DEDUP_REMOVED lines=15> */
.L_x_64:


//--------------------- .nv.global.init           --------------------------
	.section	.nv.global.init,"aw",@progbits
.nv.global.init:
	.type		$str,@object
	.size		$str,(.L_0 - $str)
$str:
        /*0000*/ 	.byte	0x67, 0x70, 0x75, 0x5f, 0x69, 0x64, 0x78, 0x3a, 0x20, 0x25, 0x64, 0x2c, 0x20, 0x28, 0x28, 0x67
        /*0010*/ 	.byte	0x70, 0x75, 0x5f, 0x69, 0x64, 0x78, 0x2b, 0x31, 0x29, 0x25, 0x34, 0x29, 0x2a, 0x65, 0x6c, 0x65
        /*0020*/ 	.byte	0x6d, 0x65, 0x6e, 0x74, 0x73, 0x50, 0x65, 0x72, 0x47, 0x50, 0x55, 0x2b, 0x69, 0x64, 0x78, 0x3a
        /*0030*/ 	.byte	0x20, 0x25, 0x64, 0x2c, 0x20, 0x73, 0x72, 0x63, 0x5b, 0x30, 0x5d, 0x3a, 0x20, 0x25, 0x66, 0x0a
        /*0040*/ 	.byte	0x00
.L_0:


//--------------------- .nv.shared.reserved.0     --------------------------
	.section	.nv.shared.reserved.0,"aw",@nobits
	.weak		__nv_reservedSMEM_offset_0_alias
	.size		__nv_reservedSMEM_offset_0_alias, 0, 64
	.other		__nv_reservedSMEM_offset_0_alias,@"STO_CUDA_RESERVED_SHARED STV_DEFAULT"
__nv_reservedSMEM_offset_0_alias:
	.zero		0
	.zero		64


//--------------------- .nv.constant0._Z26MultiplyAndAllGatherKernelPfS_S_S_S_iifPN4cuda3__47barrierILNS0_3std3__412thread_scopeE0ENS4_18__empty_completionEEE --------------------------
	.section	.nv.constant0._Z26MultiplyAndAllGatherKernelPfS_S_S_S_iifPN4cuda3__47barrierILNS0_3std3__412thread_scopeE0ENS4_18__empty_completionEEE,"a",@progbits
	.sectionflags	@""
	.align	4
.nv.constant0._Z26MultiplyAndAllGatherKernelPfS_S_S_S_iifPN4cuda3__47barrierILNS0_3std3__412thread_scopeE0ENS4_18__empty_completionEEE:
	.zero		960


//--------------------- .nv.constant0._Z16init_coordinatorPN4cuda3__47barrierILNS_3std3__412thread_scopeE0ENS3_18__empty_completionEEEi --------------------------
	.section	.nv.constant0._Z16init_coordinatorPN4cuda3__47barrierILNS_3std3__412thread_scopeE0ENS3_18__empty_completionEEEi,"a",@progbits
	.sectionflags	@""
	.align	4
.nv.constant0._Z16init_coordinatorPN4cuda3__47barrierILNS_3std3__412thread_scopeE0ENS3_18__empty_completionEEEi:
	.zero		908


//--------------------- .nv.constant0._Z11SetupKernelPfii --------------------------
	.section	.nv.constant0._Z11SetupKernelPfii,"a",@progbits
	.sectionflags	@""
	.align	4
.nv.constant0._Z11SetupKernelPfii:
	.zero		912


//--------------------- SYMBOLS --------------------------

	.type		.nv.reservedSmem.offset0,@object
	.size		.nv.reservedSmem.offset0,0x4
	.type		vprintf,@function
